	.target	sm_90a

	.elftype	@"ET_EXEC"


//--------------------- .note.nv.tkinfo           --------------------------
	.section	.note.nv.tkinfo,"",@"SHT_NOTE"
	.sectionflags	@"SHF_NOTE_NV_TKINFO"
	.tkinfo
        /*0018*/ 	.word	0x00000002
        /*0030*/ 	.string	""
        /*0030*/ 	.string	"ptxas"
        /*0030*/ 	.string	"Cuda compilation tools, release 13.0, V13.0.88"
        /*0030*/ 	.string	"Build cuda_13.0.r13.0/compiler.36424714_0"
        /*0030*/ 	.string	"-arch sm_90a -m 64 "



//--------------------- .note.nv.cuinfo           --------------------------
	.section	.note.nv.cuinfo,"",@"SHT_NOTE"
	.sectionflags	@"SHF_NOTE_NV_CUINFO"
        /*0018*/ 	.short	0x0002
        /*001a*/ 	.short	0x005a
        /*001c*/ 	.short	0x0082
	.zero		2


//--------------------- .nv.info                  --------------------------
	.section	.nv.info,"",@"SHT_CUDA_INFO"
	.align	4


	//----- nvinfo : EIATTR_REGCOUNT
	.align		4
        /*0000*/ 	.byte	0x04, 0x2f
        /*0002*/ 	.short	(.L_15 - .L_14)
	.align		4
.L_14:
        /*0004*/ 	.word	index@(_ZN7cutlass13device_kernelINS_4gemm6kernel13GemmUniversalIN4cute5tupleIJiiiiEEENS1_10collective13CollectiveMmaINS1_34MainloopSm90TmaGmmaWarpSpecializedILi9ENS5_IJNS4_1CILi1EEESB_SB_EEENS1_32KernelTmaWarpSpecializedPingpongEEENS5_IJNSA_ILi64EEENSA_ILi128EEESG_EEEaNS5_IJlSB_lEEEaSI_NS4_8TiledMMAINS4_8MMA_AtomIJNS4_4SM904GMMA27MMA_64x128x32_S32S8S8_SS_TNEEEENS4_6LayoutISC_NS5_IJNSA_ILi0EEESQ_SQ_EEEEENS5_IJNS4_10UnderscoreEST_ST_EEEEENS4_13SM90_TMA_LOADENS4_14ComposedLayoutINS4_7SwizzleILi3ELi4ELi3EEENS4_18smem_ptr_flag_bitsILi8EEENSP_INS5_IJNSA_ILi8EEESG_EEENS5_IJSG_SB_EEEEEEEvNS4_8identityESW_S16_vS17_EENS_8epilogue10collective6detail29Sm90TmaWarpSpecializedAdapterINS1A_15DefaultEpilogueIaSI_SI_NS19_6thread17LinearCombinationIaLi1EiiLNS1E_9ScaleType4KindE0ELNS_15FloatRoundStyleE2EaEENS1_15EpilogueDefaultEEEEEvvEEEEvNT_6ParamsE)
        /*0008*/ 	.word	0x000000a8


	//----- nvinfo : EIATTR_FRAME_SIZE
	.align		4
.L_15:
        /*000c*/ 	.byte	0x04, 0x11
        /*000e*/ 	.short	(.L_17 - .L_16)
	.align		4
.L_16:
        /*0010*/ 	.word	index@(_ZN7cutlass13device_kernelINS_4gemm6kernel13GemmUniversalIN4cute5tupleIJiiiiEEENS1_10collective13CollectiveMmaINS1_34MainloopSm90TmaGmmaWarpSpecializedILi9ENS5_IJNS4_1CILi1EEESB_SB_EEENS1_32KernelTmaWarpSpecializedPingpongEEENS5_IJNSA_ILi64EEENSA_ILi128EEESG_EEEaNS5_IJlSB_lEEEaSI_NS4_8TiledMMAINS4_8MMA_AtomIJNS4_4SM904GMMA27MMA_64x128x32_S32S8S8_SS_TNEEEENS4_6LayoutISC_NS5_IJNSA_ILi0EEESQ_SQ_EEEEENS5_IJNS4_10UnderscoreEST_ST_EEEEENS4_13SM90_TMA_LOADENS4_14ComposedLayoutINS4_7SwizzleILi3ELi4ELi3EEENS4_18smem_ptr_flag_bitsILi8EEENSP_INS5_IJNSA_ILi8EEESG_EEENS5_IJSG_SB_EEEEEEEvNS4_8identityESW_S16_vS17_EENS_8epilogue10collective6detail29Sm90TmaWarpSpecializedAdapterINS1A_15DefaultEpilogueIaSI_SI_NS19_6thread17LinearCombinationIaLi1EiiLNS1E_9ScaleType4KindE0ELNS_15FloatRoundStyleE2EaEENS1_15EpilogueDefaultEEEEEvvEEEEvNT_6ParamsE)
        /*0014*/ 	.word	0x00000008


	//----- nvinfo : EIATTR_MIN_STACK_SIZE
	.align		4
.L_17:
        /*0018*/ 	.byte	0x04, 0x12
        /*001a*/ 	.short	(.L_19 - .L_18)
	.align		4
.L_18:
        /*001c*/ 	.word	index@(_ZN7cutlass13device_kernelINS_4gemm6kernel13GemmUniversalIN4cute5tupleIJiiiiEEENS1_10collective13CollectiveMmaINS1_34MainloopSm90TmaGmmaWarpSpecializedILi9ENS5_IJNS4_1CILi1EEESB_SB_EEENS1_32KernelTmaWarpSpecializedPingpongEEENS5_IJNSA_ILi64EEENSA_ILi128EEESG_EEEaNS5_IJlSB_lEEEaSI_NS4_8TiledMMAINS4_8MMA_AtomIJNS4_4SM904GMMA27MMA_64x128x32_S32S8S8_SS_TNEEEENS4_6LayoutISC_NS5_IJNSA_ILi0EEESQ_SQ_EEEEENS5_IJNS4_10UnderscoreEST_ST_EEEEENS4_13SM90_TMA_LOADENS4_14ComposedLayoutINS4_7SwizzleILi3ELi4ELi3EEENS4_18smem_ptr_flag_bitsILi8EEENSP_INS5_IJNSA_ILi8EEESG_EEENS5_IJSG_SB_EEEEEEEvNS4_8identityESW_S16_vS17_EENS_8epilogue10collective6detail29Sm90TmaWarpSpecializedAdapterINS1A_15DefaultEpilogueIaSI_SI_NS19_6thread17LinearCombinationIaLi1EiiLNS1E_9ScaleType4KindE0ELNS_15FloatRoundStyleE2EaEENS1_15EpilogueDefaultEEEEEvvEEEEvNT_6ParamsE)
        /*0020*/ 	.word	0x00000008
.L_19:


//--------------------- .nv.compat                --------------------------
	.section	.nv.compat,"",@"SHT_CUDA_COMPAT_INFO"
	.align	4
        /*0000*/ 	.byte	0x02, 0x09, 0x01, 0x00, 0x02, 0x02, 0x04, 0x00, 0x02, 0x05, 0x05, 0x00, 0x03, 0x07, 0x01, 0x01
        /*0010*/ 	.byte	0x02, 0x03, 0x01, 0x00, 0x02, 0x06, 0x01, 0x00, 0x04, 0x0b, 0x08, 0x00, 0x00, 0x00, 0x00, 0x00
        /*0020*/ 	.byte	0x00, 0x00, 0x00, 0x00


//--------------------- .nv.info._ZN7cutlass13device_kernelINS_4gemm6kernel13GemmUniversalIN4cute5tupleIJiiiiEEENS1_10collective13CollectiveMmaINS1_34MainloopSm90TmaGmmaWarpSpecializedILi9ENS5_IJNS4_1CILi1EEESB_SB_EEENS1_32KernelTmaWarpSpecializedPingpongEEENS5_IJNSA_ILi64EEENSA_ILi128EEESG_EEEaNS5_IJlSB_lEEEaSI_NS4_8TiledMMAINS4_8MMA_AtomIJNS4_4SM904GMMA27MMA_64x128x32_S32S8S8_SS_TNEEEENS4_6LayoutISC_NS5_IJNSA_ILi0EEESQ_SQ_EEEEENS5_IJNS4_10UnderscoreEST_ST_EEEEENS4_13SM90_TMA_LOADENS4_14ComposedLayoutINS4_7SwizzleILi3ELi4ELi3EEENS4_18smem_ptr_flag_bitsILi8EEENSP_INS5_IJNSA_ILi8EEESG_EEENS5_IJSG_SB_EEEEEEEvNS4_8identityESW_S16_vS17_EENS_8epilogue10collective6detail29Sm90TmaWarpSpecializedAdapterINS1A_15DefaultEpilogueIaSI_SI_NS19_6thread17LinearCombinationIaLi1EiiLNS1E_9ScaleType4KindE0ELNS_15FloatRoundStyleE2EaEENS1_15EpilogueDefaultEEEEEvvEEEEvNT_6ParamsE --------------------------
	.section	.nv.info._ZN7cutlass13device_kernelINS_4gemm6kernel13GemmUniversalIN4cute5tupleIJiiiiEEENS1_10collective13CollectiveMmaINS1_34MainloopSm90TmaGmmaWarpSpecializedILi9ENS5_IJNS4_1CILi1EEESB_SB_EEENS1_32KernelTmaWarpSpecializedPingpongEEENS5_IJNSA_ILi64EEENSA_ILi128EEESG_EEEaNS5_IJlSB_lEEEaSI_NS4_8TiledMMAINS4_8MMA_AtomIJNS4_4SM904GMMA27MMA_64x128x32_S32S8S8_SS_TNEEEENS4_6LayoutISC_NS5_IJNSA_ILi0EEESQ_SQ_EEEEENS5_IJNS4_10UnderscoreEST_ST_EEEEENS4_13SM90_TMA_LOADENS4_14ComposedLayoutINS4_7SwizzleILi3ELi4ELi3EEENS4_18smem_ptr_flag_bitsILi8EEENSP_INS5_IJNSA_ILi8EEESG_EEENS5_IJSG_SB_EEEEEEEvNS4_8identityESW_S16_vS17_EENS_8epilogue10collective6detail29Sm90TmaWarpSpecializedAdapterINS1A_15DefaultEpilogueIaSI_SI_NS19_6thread17LinearCombinationIaLi1EiiLNS1E_9ScaleType4KindE0ELNS_15FloatRoundStyleE2EaEENS1_15EpilogueDefaultEEEEEvvEEEEvNT_6ParamsE,"",@"SHT_CUDA_INFO"
	.sectionflags	@""
	.align	4


	//----- nvinfo : EIATTR_CUDA_API_VERSION
	.align		4
        /*0000*/ 	.byte	0x04, 0x37
        /*0002*/ 	.short	(.L_21 - .L_20)
.L_20:
        /*0004*/ 	.word	0x00000082


	//----- nvinfo : EIATTR_KPARAM_INFO
	.align		4
.L_21:
        /*0008*/ 	.byte	0x04, 0x17
        /*000a*/ 	.short	(.L_23 - .L_22)
.L_22:
        /*000c*/ 	.word	0x00000000
        /*0010*/ 	.short	0x0000
        /*0012*/ 	.short	0x0070
        /*0014*/ 	.byte	0x00, 0xf0, 0x01, 0x10


	//----- nvinfo : EIATTR_SPARSE_MMA_MASK
	.align		4
.L_23:
        /*0018*/ 	.byte	0x03, 0x50
        /*001a*/ 	.short	0x0000


	//----- nvinfo : EIATTR_MAXREG_COUNT
	.align		4
        /*001c*/ 	.byte	0x03, 0x1b
        /*001e*/ 	.short	0x00a8


	//----- nvinfo : EIATTR_NUM_BARRIERS
	.align		4
        /*0020*/ 	.byte	0x02, 0x4c
        /*0022*/ 	.byte	0x01
	.zero		1


	//----- nvinfo : EIATTR_EXTERNS
	.align		4
        /*0024*/ 	.byte	0x04, 0x0f
        /*0026*/ 	.short	(.L_25 - .L_24)


	//   ....[0]....
	.align		4
.L_24:
        /*0028*/ 	.word	index@(__assertfail)


	//----- nvinfo : EIATTR_ANNOTATIONS
	.align		4
.L_25:
        /*002c*/ 	.byte	0x04, 0x55
        /*002e*/ 	.short	(.L_27 - .L_26)


	//   ....[0]....
.L_26:
        /*0030*/ 	.word	0x00000001
        /*0034*/ 	.byte	0xa0, 0x0b, 0x00, 0x00, 0x01, 0x00, 0x00, 0x00, 0xc0, 0x12, 0x00, 0x00, 0x01, 0x00, 0x00, 0x00
        /*0044*/ 	.byte	0x40, 0x54, 0x00, 0x00, 0x01, 0x00, 0x00, 0x00, 0x00, 0x60, 0x00, 0x00


	//----- nvinfo : EIATTR_MERCURY_ISA_VERSION
	.align		4
.L_27:
        /*0050*/ 	.byte	0x03, 0x5f
        /*0052*/ 	.short	0x0101


	//----- nvinfo : EIATTR_INT_WARP_WIDE_INSTR_OFFSETS
	.align		4
        /*0054*/ 	.byte	0x04, 0x31
        /*0056*/ 	.short	(.L_29 - .L_28)


	//   ....[0]....
.L_28:
        /*0058*/ 	.word	0x00000500


	//   ....[1]....
        /*005c*/ 	.word	0x00000520


	//   ....[2]....
        /*0060*/ 	.word	0x000005a0


	//   ....[3]....
        /*0064*/ 	.word	0x000005b0


	//   ....[4]....
        /*0068*/ 	.word	0x000005c0


	//   ....[5]....
        /*006c*/ 	.word	0x000005e0


	//   ....[6]....
        /*0070*/ 	.word	0x00000630


	//   ....[7]....
        /*0074*/ 	.word	0x00000650


	//----- nvinfo : EIATTR_COOP_GROUP_MASK_REGIDS
	.align		4
.L_29:
        /*0078*/ 	.byte	0x04, 0x29
        /*007a*/ 	.short	(.L_31 - .L_30)


	//   ....[0]....
.L_30:
        /*007c*/ 	.word	0xffffffff


	//   ....[1]....
        /*0080*/ 	.word	0xffffffff


	//   ....[2]....
        /*0084*/ 	.word	0xffffffff


	//   ....[3]....
        /*0088*/ 	.word	0xffffffff


	//   ....[4]....
        /*008c*/ 	.word	0xffffffff


	//   ....[5]....
        /*0090*/ 	.word	0xffffffff


	//----- nvinfo : EIATTR_COOP_GROUP_INSTR_OFFSETS
	.align		4
.L_31:
        /*0094*/ 	.byte	0x04, 0x28
        /*0096*/ 	.short	(.L_33 - .L_32)


	//   ....[0]....
.L_32:
        /*0098*/ 	.word	0x00000070


	//   ....[1]....
        /*009c*/ 	.word	0x00000080


	//   ....[2]....
        /*00a0*/ 	.word	0x00000140


	//   ....[3]....
        /*00a4*/ 	.word	0x000003a0


	//   ....[4]....
        /*00a8*/ 	.word	0x000003e0


	//   ....[5]....
        /*00ac*/ 	.word	0x00000420


	//----- nvinfo : EIATTR_REG_RECONFIG
	.align		4
.L_33:
        /*00b0*/ 	.byte	0x01, 0x54
	.zero		2


	//----- nvinfo : EIATTR_SYSCALL_OFFSETS
	.align		4
        /*00b4*/ 	.byte	0x04, 0x46
        /*00b6*/ 	.short	(.L_35 - .L_34)


	//   ....[0]....
.L_34:
        /*00b8*/ 	.word	0x00001700


	//----- nvinfo : EIATTR_MBARRIER_INSTR_OFFSETS
	.align		4
.L_35:
        /*00bc*/ 	.byte	0x04, 0x39
        /*00be*/ 	.short	(.L_37 - .L_36)


	//   ....[0]....
.L_36:
        /*00c0*/ 	.word	0x00000260
        /*00c4*/ 	.word	0x000000ff
        /*00c8*/ 	.word	0x00000000
        /*00cc*/ 	.short	0x0100
        /*00ce*/ 	.byte	0x08
	.zero		1


	//   ....[1]....
        /*00d0*/ 	.word	0x00000270
        /*00d4*/ 	.word	0x000000ff
        /*00d8*/ 	.word	0x00000048
        /*00dc*/ 	.short	0x0100
        /*00de*/ 	.byte	0x08
	.zero		1


	//   ....[2]....
        /*00e0*/ 	.word	0x00000280
        /*00e4*/ 	.word	0x000000ff
        /*00e8*/ 	.word	0x00000008
        /*00ec*/ 	.short	0x0100
        /*00ee*/ 	.byte	0x08
	.zero		1


	//   ....[3]....
        /*00f0*/ 	.word	0x00000290
        /*00f4*/ 	.word	0x000000ff
        /*00f8*/ 	.word	0x00000050
        /*00fc*/ 	.short	0x0100
        /*00fe*/ 	.byte	0x08
	.zero		1


	//   ....[4]....
        /*0100*/ 	.word	0x000002a0
        /*0104*/ 	.word	0x000000ff
        /*0108*/ 	.word	0x00000010
        /*010c*/ 	.short	0x0100
        /*010e*/ 	.byte	0x08
	.zero		1


	//   ....[5]....
        /*0110*/ 	.word	0x000002b0
        /*0114*/ 	.word	0x000000ff
        /*0118*/ 	.word	0x00000058
        /*011c*/ 	.short	0x0100
        /*011e*/ 	.byte	0x08
	.zero		1


	//   ....[6]....
        /*0120*/ 	.word	0x000002c0
        /*0124*/ 	.word	0x000000ff
        /*0128*/ 	.word	0x00000018
        /*012c*/ 	.short	0x0100
        /*012e*/ 	.byte	0x08
	.zero		1


	//   ....[7]....
        /*0130*/ 	.word	0x000002d0
        /*0134*/ 	.word	0x000000ff
        /*0138*/ 	.word	0x00000060
        /*013c*/ 	.short	0x0100
        /*013e*/ 	.byte	0x08
	.zero		1


	//   ....[8]....
        /*0140*/ 	.word	0x000002e0
        /*0144*/ 	.word	0x000000ff
        /*0148*/ 	.word	0x00000020
        /*014c*/ 	.short	0x0100
        /*014e*/ 	.byte	0x08
	.zero		1


	//   ....[9]....
        /*0150*/ 	.word	0x000002f0
        /*0154*/ 	.word	0x000000ff
        /*0158*/ 	.word	0x00000068
        /*015c*/ 	.short	0x0100
        /*015e*/ 	.byte	0x08
	.zero		1


	//   ....[10]....
        /*0160*/ 	.word	0x00000300
        /*0164*/ 	.word	0x000000ff
        /*0168*/ 	.word	0x00000028
        /*016c*/ 	.short	0x0100
        /*016e*/ 	.byte	0x08
	.zero		1


	//   ....[11]....
        /*0170*/ 	.word	0x00000310
        /*0174*/ 	.word	0x000000ff
        /*0178*/ 	.word	0x00000070
        /*017c*/ 	.short	0x0100
        /*017e*/ 	.byte	0x08
	.zero		1


	//   ....[12]....
        /*0180*/ 	.word	0x00000320
        /*0184*/ 	.word	0x000000ff
        /*0188*/ 	.word	0x00000030
        /*018c*/ 	.short	0x0100
        /*018e*/ 	.byte	0x08
	.zero		1


	//   ....[13]....
        /*0190*/ 	.word	0x00000330
        /*0194*/ 	.word	0x000000ff
        /*0198*/ 	.word	0x00000078
        /*019c*/ 	.short	0x0100
        /*019e*/ 	.byte	0x08
	.zero		1


	//   ....[14]....
        /*01a0*/ 	.word	0x00000340
        /*01a4*/ 	.word	0x000000ff
        /*01a8*/ 	.word	0x00000038
        /*01ac*/ 	.short	0x0100
        /*01ae*/ 	.byte	0x08
	.zero		1


	//   ....[15]....
        /*01b0*/ 	.word	0x00000350
        /*01b4*/ 	.word	0x000000ff
        /*01b8*/ 	.word	0x00000080
        /*01bc*/ 	.short	0x0100
        /*01be*/ 	.byte	0x08
	.zero		1


	//   ....[16]....
        /*01c0*/ 	.word	0x00000360
        /*01c4*/ 	.word	0x000000ff
        /*01c8*/ 	.word	0x00000040
        /*01cc*/ 	.short	0x0100
        /*01ce*/ 	.byte	0x08
	.zero		1


	//   ....[17]....
        /*01d0*/ 	.word	0x00000370
        /*01d4*/ 	.word	0x000000ff
        /*01d8*/ 	.word	0x00000088
        /*01dc*/ 	.short	0x0100
        /*01de*/ 	.byte	0x08
	.zero		1


	//   ....[18]....
        /*01e0*/ 	.word	0x00000690
        /*01e4*/ 	.word	0x000000ff
        /*01e8*/ 	.word	0x000000c0
        /*01ec*/ 	.short	0x0100
        /*01ee*/ 	.byte	0x08
	.zero		1


	//   ....[19]....
        /*01f0*/ 	.word	0x00000700
        /*01f4*/ 	.word	0x000000ff
        /*01f8*/ 	.word	0x000000c8
        /*01fc*/ 	.short	0x0100
        /*01fe*/ 	.byte	0x08
	.zero		1


	//   ....[20]....
        /*0200*/ 	.word	0x00000720
        /*0204*/ 	.word	0x000000ff
        /*0208*/ 	.word	0x000000a0
        /*020c*/ 	.short	0x0100
        /*020e*/ 	.byte	0x09
	.zero		1


	//   ....[21]....
        /*0210*/ 	.word	0x00000730
        /*0214*/ 	.word	0x000000ff
        /*0218*/ 	.word	0x000000a8
        /*021c*/ 	.short	0x0100
        /*021e*/ 	.byte	0x09
	.zero		1


	//   ....[22]....
        /*0220*/ 	.word	0x00000740
        /*0224*/ 	.word	0x000000ff
        /*0228*/ 	.word	0x000000b0
        /*022c*/ 	.short	0x0100
        /*022e*/ 	.byte	0x09
	.zero		1


	//   ....[23]....
        /*0230*/ 	.word	0x00000750
        /*0234*/ 	.word	0x000000ff
        /*0238*/ 	.word	0x000000b8
        /*023c*/ 	.short	0x0100
        /*023e*/ 	.byte	0x09
	.zero		1


	//   ....[24]....
        /*0240*/ 	.word	0x000015c0
        /*0244*/ 	.word	0x000000ff
        /*0248*/ 	.word	0xfffffff8
        /*024c*/ 	.short	0x010a
        /*024e*/ 	.byte	0x2b
	.zero		1


	//   ....[25]....
        /*0250*/ 	.word	0x00001790
        /*0254*/ 	.word	0x00000003
        /*0258*/ 	.word	0x00000000
        /*025c*/ 	.short	0x010a
        /*025e*/ 	.byte	0x3f
	.zero		1


	//   ....[26]....
        /*0260*/ 	.word	0x000017f0
        /*0264*/ 	.word	0x00000003
        /*0268*/ 	.word	0x00000000
        /*026c*/ 	.short	0x010a
        /*026e*/ 	.byte	0x3f
	.zero		1


	//   ....[27]....
        /*0270*/ 	.word	0x00001b50
        /*0274*/ 	.word	0x000000ff
        /*0278*/ 	.word	0x00000000
        /*027c*/ 	.short	0x010a
        /*027e*/ 	.byte	0x04
	.zero		1


	//   ....[28]....
        /*0280*/ 	.word	0x00001b90
        /*0284*/ 	.word	0x000000ff
        /*0288*/ 	.word	0x00000000
        /*028c*/ 	.short	0x010a
        /*028e*/ 	.byte	0x04
	.zero		1


	//   ....[29]....
        /*0290*/ 	.word	0x00001df0
        /*0294*/ 	.word	0x000000ff
        /*0298*/ 	.word	0x00000000
        /*029c*/ 	.short	0x0101
        /*029e*/ 	.byte	0x04
	.zero		1


	//   ....[30]....
        /*02a0*/ 	.word	0x00001ef0
        /*02a4*/ 	.word	0x00000003
        /*02a8*/ 	.word	0x00000000
        /*02ac*/ 	.short	0x0101
        /*02ae*/ 	.byte	0x2e
	.zero		1


	//   ....[31]....
        /*02b0*/ 	.word	0x00001fc0
        /*02b4*/ 	.word	0x000000ff
        /*02b8*/ 	.word	0x00000000
        /*02bc*/ 	.short	0x0101
        /*02be*/ 	.byte	0x06
	.zero		1


	//   ....[32]....
        /*02c0*/ 	.word	0x00002030
        /*02c4*/ 	.word	0x000000ff
        /*02c8*/ 	.word	0x00000008
        /*02cc*/ 	.short	0x010a
        /*02ce*/ 	.byte	0x2b
	.zero		1


	//   ....[33]....
        /*02d0*/ 	.word	0x00005480
        /*02d4*/ 	.word	0x00000000
        /*02d8*/ 	.word	0x00000000
        /*02dc*/ 	.short	0x0101
        /*02de*/ 	.byte	0x2e
	.zero		1


	//   ....[34]....
        /*02e0*/ 	.word	0x00005d70
        /*02e4*/ 	.word	0x0000000b
        /*02e8*/ 	.word	0x00000048
        /*02ec*/ 	.short	0x010a
        /*02ee*/ 	.byte	0x3f
	.zero		1


	//   ....[35]....
        /*02f0*/ 	.word	0x00006130
        /*02f4*/ 	.word	0x00000006
        /*02f8*/ 	.word	0x000000c8
        /*02fc*/ 	.short	0x0101
        /*02fe*/ 	.byte	0x3f
	.zero		1


	//   ....[36]....
        /*0300*/ 	.word	0x00006850
        /*0304*/ 	.word	0x00000007
        /*0308*/ 	.word	0x00000000
        /*030c*/ 	.short	0x010a
        /*030e*/ 	.byte	0x3f
	.zero		1


	//   ....[37]....
        /*0310*/ 	.word	0x000068d0
        /*0314*/ 	.word	0x00000006
        /*0318*/ 	.word	0x00000000
        /*031c*/ 	.short	0x010a
        /*031e*/ 	.byte	0x3f
	.zero		1


	//   ....[38]....
        /*0320*/ 	.word	0x00006960
        /*0324*/ 	.word	0x00000007
        /*0328*/ 	.word	0x00000000
        /*032c*/ 	.short	0x010a
        /*032e*/ 	.byte	0x3f
	.zero		1


	//   ....[39]....
        /*0330*/ 	.word	0x000069f0
        /*0334*/ 	.word	0x00000006
        /*0338*/ 	.word	0x00000000
        /*033c*/ 	.short	0x010a
        /*033e*/ 	.byte	0x3f
	.zero		1


	//   ....[40]....
        /*0340*/ 	.word	0x00006a80
        /*0344*/ 	.word	0x00000007
        /*0348*/ 	.word	0x00000000
        /*034c*/ 	.short	0x010a
        /*034e*/ 	.byte	0x3f
	.zero		1


	//   ....[41]....
        /*0350*/ 	.word	0x00006b10
        /*0354*/ 	.word	0x00000006
        /*0358*/ 	.word	0x00000000
        /*035c*/ 	.short	0x010a
        /*035e*/ 	.byte	0x3f
	.zero		1


	//   ....[42]....
        /*0360*/ 	.word	0x00006ba0
        /*0364*/ 	.word	0x00000007
        /*0368*/ 	.word	0x00000000
        /*036c*/ 	.short	0x010a
        /*036e*/ 	.byte	0x3f
	.zero		1


	//   ....[43]....
        /*0370*/ 	.word	0x00006c30
        /*0374*/ 	.word	0x00000006
        /*0378*/ 	.word	0x00000000
        /*037c*/ 	.short	0x010a
        /*037e*/ 	.byte	0x3f
	.zero		1


	//   ....[44]....
        /*0380*/ 	.word	0x00006cc0
        /*0384*/ 	.word	0x00000005
        /*0388*/ 	.word	0x00000000
        /*038c*/ 	.short	0x010a
        /*038e*/ 	.byte	0x3f
	.zero		1


	//   ....[45]....
        /*0390*/ 	.word	0x00006d30
        /*0394*/ 	.word	0x00000003
        /*0398*/ 	.word	0xfffffff8
        /*039c*/ 	.short	0x010a
        /*039e*/ 	.byte	0x3f
	.zero		1


	//   ....[46]....
        /*03a0*/ 	.word	0x00006d80
        /*03a4*/ 	.word	0x00000003
        /*03a8*/ 	.word	0x00000000
        /*03ac*/ 	.short	0x010a
        /*03ae*/ 	.byte	0x3f
	.zero		1


	//   ....[47]....
        /*03b0*/ 	.word	0x00006de0
        /*03b4*/ 	.word	0x00000004
        /*03b8*/ 	.word	0x00000000
        /*03bc*/ 	.short	0x010a
        /*03be*/ 	.byte	0x3f
	.zero		1


	//   ....[48]....
        /*03c0*/ 	.word	0x00006e40
        /*03c4*/ 	.word	0x00000004
        /*03c8*/ 	.word	0x00000008
        /*03cc*/ 	.short	0x010a
        /*03ce*/ 	.byte	0x3f
	.zero		1


	//   ....[49]....
        /*03d0*/ 	.word	0x00006f10
        /*03d4*/ 	.word	0x0000000b
        /*03d8*/ 	.word	0x00000048
        /*03dc*/ 	.short	0x010a
        /*03de*/ 	.byte	0x3f
	.zero		1


	//   ....[50]....
        /*03e0*/ 	.word	0x00006fe0
        /*03e4*/ 	.word	0x00000007
        /*03e8*/ 	.word	0x00000000
        /*03ec*/ 	.short	0x010a
        /*03ee*/ 	.byte	0x3f
	.zero		1


	//   ....[51]....
        /*03f0*/ 	.word	0x00007030
        /*03f4*/ 	.word	0x00000006
        /*03f8*/ 	.word	0x00000000
        /*03fc*/ 	.short	0x010a
        /*03fe*/ 	.byte	0x3f
	.zero		1


	//   ....[52]....
        /*0400*/ 	.word	0x00007080
        /*0404*/ 	.word	0x00000007
        /*0408*/ 	.word	0x00000000
        /*040c*/ 	.short	0x010a
        /*040e*/ 	.byte	0x3f
	.zero		1


	//   ....[53]....
        /*0410*/ 	.word	0x000070d0
        /*0414*/ 	.word	0x00000006
        /*0418*/ 	.word	0x00000000
        /*041c*/ 	.short	0x010a
        /*041e*/ 	.byte	0x3f
	.zero		1


	//   ....[54]....
        /*0420*/ 	.word	0x00007120
        /*0424*/ 	.word	0x00000007
        /*0428*/ 	.word	0x00000000
        /*042c*/ 	.short	0x010a
        /*042e*/ 	.byte	0x3f
	.zero		1


	//   ....[55]....
        /*0430*/ 	.word	0x00007170
        /*0434*/ 	.word	0x00000006
        /*0438*/ 	.word	0x00000000
        /*043c*/ 	.short	0x010a
        /*043e*/ 	.byte	0x3f
	.zero		1


	//   ....[56]....
        /*0440*/ 	.word	0x000071c0
        /*0444*/ 	.word	0x00000007
        /*0448*/ 	.word	0x00000000
        /*044c*/ 	.short	0x010a
        /*044e*/ 	.byte	0x3f
	.zero		1


	//   ....[57]....
        /*0450*/ 	.word	0x00007210
        /*0454*/ 	.word	0x00000006
        /*0458*/ 	.word	0x00000000
        /*045c*/ 	.short	0x010a
        /*045e*/ 	.byte	0x3f
	.zero		1


	//----- nvinfo : EIATTR_NUM_MBARRIERS
	.align		4
.L_37:
        /*0460*/ 	.byte	0x03, 0x38
        /*0462*/ 	.short	0x0018


	//----- nvinfo : EIATTR_EXIT_INSTR_OFFSETS
	.align		4
        /*0464*/ 	.byte	0x04, 0x1c
        /*0466*/ 	.short	(.L_39 - .L_38)


	//   ....[0]....
.L_38:
        /*0468*/ 	.word	0x00001250


	//   ....[1]....
        /*046c*/ 	.word	0x000012b0


	//   ....[2]....
        /*0470*/ 	.word	0x00005aa0


	//   ....[3]....
        /*0474*/ 	.word	0x00005ad0


	//   ....[4]....
        /*0478*/ 	.word	0x00006d10


	//----- nvinfo : EIATTR_MAX_THREADS
	.align		4
.L_39:
        /*047c*/ 	.byte	0x04, 0x05
        /*047e*/ 	.short	(.L_41 - .L_40)
.L_40:
        /*0480*/ 	.word	0x00000180
        /*0484*/ 	.word	0x00000001
        /*0488*/ 	.word	0x00000001


	//----- nvinfo : EIATTR_CRS_STACK_SIZE
	.align		4
.L_41:
        /*048c*/ 	.byte	0x04, 0x1e
        /*048e*/ 	.short	(.L_43 - .L_42)
.L_42:
        /*0490*/ 	.word	0x00000000


	//----- nvinfo : EIATTR_CBANK_PARAM_SIZE
	.align		4
.L_43:
        /*0494*/ 	.byte	0x03, 0x19
        /*0496*/ 	.short	0x0470


	//----- nvinfo : EIATTR_PARAM_CBANK
	.align		4
        /*0498*/ 	.byte	0x04, 0x0a
        /*049a*/ 	.short	(.L_45 - .L_44)
	.align		4
.L_44:
        /*049c*/ 	.word	index@(.nv.constant0._ZN7cutlass13device_kernelINS_4gemm6kernel13GemmUniversalIN4cute5tupleIJiiiiEEENS1_10collective13CollectiveMmaINS1_34MainloopSm90TmaGmmaWarpSpecializedILi9ENS5_IJNS4_1CILi1EEESB_SB_EEENS1_32KernelTmaWarpSpecializedPingpongEEENS5_IJNSA_ILi64EEENSA_ILi128EEESG_EEEaNS5_IJlSB_lEEEaSI_NS4_8TiledMMAINS4_8MMA_AtomIJNS4_4SM904GMMA27MMA_64x128x32_S32S8S8_SS_TNEEEENS4_6LayoutISC_NS5_IJNSA_ILi0EEESQ_SQ_EEEEENS5_IJNS4_10UnderscoreEST_ST_EEEEENS4_13SM90_TMA_LOADENS4_14ComposedLayoutINS4_7SwizzleILi3ELi4ELi3EEENS4_18smem_ptr_flag_bitsILi8EEENSP_INS5_IJNSA_ILi8EEESG_EEENS5_IJSG_SB_EEEEEEEvNS4_8identityESW_S16_vS17_EENS_8epilogue10collective6detail29Sm90TmaWarpSpecializedAdapterINS1A_15DefaultEpilogueIaSI_SI_NS19_6thread17LinearCombinationIaLi1EiiLNS1E_9ScaleType4KindE0ELNS_15FloatRoundStyleE2EaEENS1_15EpilogueDefaultEEEEEvvEEEEvNT_6ParamsE)
        /*04a0*/ 	.short	0x0210
        /*04a2*/ 	.short	0x0470


	//----- nvinfo : EIATTR_SW_WAR
	.align		4
.L_45:
        /*04a4*/ 	.byte	0x04, 0x36
        /*04a6*/ 	.short	(.L_47 - .L_46)
.L_46:
        /*04a8*/ 	.word	0x00000008
.L_47:


//--------------------- .nv.callgraph             --------------------------
	.section	.nv.callgraph,"",@"SHT_CUDA_CALLGRAPH"
	.align	4
	.sectionentsize	8
	.align		4
        /*0000*/ 	.word	0x00000000
	.align		4
        /*0004*/ 	.word	0xffffffff
	.align		4
        /*0008*/ 	.word	index@(_ZN7cutlass13device_kernelINS_4gemm6kernel13GemmUniversalIN4cute5tupleIJiiiiEEENS1_10collective13CollectiveMmaINS1_34MainloopSm90TmaGmmaWarpSpecializedILi9ENS5_IJNS4_1CILi1EEESB_SB_EEENS1_32KernelTmaWarpSpecializedPingpongEEENS5_IJNSA_ILi64EEENSA_ILi128EEESG_EEEaNS5_IJlSB_lEEEaSI_NS4_8TiledMMAINS4_8MMA_AtomIJNS4_4SM904GMMA27MMA_64x128x32_S32S8S8_SS_TNEEEENS4_6LayoutISC_NS5_IJNSA_ILi0EEESQ_SQ_EEEEENS5_IJNS4_10UnderscoreEST_ST_EEEEENS4_13SM90_TMA_LOADENS4_14ComposedLayoutINS4_7SwizzleILi3ELi4ELi3EEENS4_18smem_ptr_flag_bitsILi8EEENSP_INS5_IJNSA_ILi8EEESG_EEENS5_IJSG_SB_EEEEEEEvNS4_8identityESW_S16_vS17_EENS_8epilogue10collective6detail29Sm90TmaWarpSpecializedAdapterINS1A_15DefaultEpilogueIaSI_SI_NS19_6thread17LinearCombinationIaLi1EiiLNS1E_9ScaleType4KindE0ELNS_15FloatRoundStyleE2EaEENS1_15EpilogueDefaultEEEEEvvEEEEvNT_6ParamsE)
	.align		4
        /*000c*/ 	.word	index@(__assertfail)
	.align		4
        /*0010*/ 	.word	0x00000000
	.align		4
        /*0014*/ 	.word	0xfffffffe
	.align		4
        /*0018*/ 	.word	0x00000000
	.align		4
        /*001c*/ 	.word	0xfffffffd
	.align		4
        /*0020*/ 	.word	0x00000000
	.align		4
        /*0024*/ 	.word	0xfffffffc


//--------------------- .nv.constant4             --------------------------
	.section	.nv.constant4,"a",@progbits
	.align	8
	.align		8
.nv.constant4:
        /*0000*/ 	.dword	__assertfail
	.align		8
        /*0008*/ 	.dword	__unnamed_1
	.align		8
        /*0010*/ 	.dword	_ZN39_INTERNAL_68ba6555_4_k_cu_6acee8a8_42904cuda3std3__45__cpo5beginE
	.align		8
        /*0018*/ 	.dword	_ZN39_INTERNAL_68ba6555_4_k_cu_6acee8a8_42904cuda3std3__45__cpo3endE
	.align		8
        /*0020*/ 	.dword	_ZN39_INTERNAL_68ba6555_4_k_cu_6acee8a8_42904cuda3std3__45__cpo6cbeginE
	.align		8
        /*0028*/ 	.dword	_ZN39_INTERNAL_68ba6555_4_k_cu_6acee8a8_42904cuda3std3__45__cpo4cendE
	.align		8
        /*0030*/ 	.dword	_ZN39_INTERNAL_68ba6555_4_k_cu_6acee8a8_42904cuda3std3__441_GLOBAL__N__68ba6555_4_k_cu_6acee8a8_42906ignoreE
	.align		8
        /*0038*/ 	.dword	_ZN39_INTERNAL_68ba6555_4_k_cu_6acee8a8_42904cuda3std3__419piecewise_constructE
	.align		8
        /*0040*/ 	.dword	_ZN39_INTERNAL_68ba6555_4_k_cu_6acee8a8_42904cuda3std3__48in_placeE
	.align		8
        /*0048*/ 	.dword	_ZN39_INTERNAL_68ba6555_4_k_cu_6acee8a8_42904cuda3std6ranges3__45__cpo4swapE
	.align		8
        /*0050*/ 	.dword	_ZN39_INTERNAL_68ba6555_4_k_cu_6acee8a8_42904cuda3std6ranges3__45__cpo9iter_moveE
	.align		8
        /*0058*/ 	.dword	_ZN39_INTERNAL_68ba6555_4_k_cu_6acee8a8_42904cute7productE
	.align		8
        /*0060*/ 	.dword	_ZN39_INTERNAL_68ba6555_4_k_cu_6acee8a8_42904cute1_E
	.align		8
        /*0068*/ 	.dword	$str$22
	.align		8
        /*0070*/ 	.dword	$str$23


//--------------------- .text._ZN7cutlass13device_kernelINS_4gemm6kernel13GemmUniversalIN4cute5tupleIJiiiiEEENS1_10collective13CollectiveMmaINS1_34MainloopSm90TmaGmmaWarpSpecializedILi9ENS5_IJNS4_1CILi1EEESB_SB_EEENS1_32KernelTmaWarpSpecializedPingpongEEENS5_IJNSA_ILi64EEENSA_ILi128EEESG_EEEaNS5_IJlSB_lEEEaSI_NS4_8TiledMMAINS4_8MMA_AtomIJNS4_4SM904GMMA27MMA_64x128x32_S32S8S8_SS_TNEEEENS4_6LayoutISC_NS5_IJNSA_ILi0EEESQ_SQ_EEEEENS5_IJNS4_10UnderscoreEST_ST_EEEEENS4_13SM90_TMA_LOADENS4_14ComposedLayoutINS4_7SwizzleILi3ELi4ELi3EEENS4_18smem_ptr_flag_bitsILi8EEENSP_INS5_IJNSA_ILi8EEESG_EEENS5_IJSG_SB_EEEEEEEvNS4_8identityESW_S16_vS17_EENS_8epilogue10collective6detail29Sm90TmaWarpSpecializedAdapterINS1A_15DefaultEpilogueIaSI_SI_NS19_6thread17LinearCombinationIaLi1EiiLNS1E_9ScaleType4KindE0ELNS_15FloatRoundStyleE2EaEENS1_15EpilogueDefaultEEEEEvvEEEEvNT_6ParamsE --------------------------
	.section	.text._ZN7cutlass13device_kernelINS_4gemm6kernel13GemmUniversalIN4cute5tupleIJiiiiEEENS1_10collective13CollectiveMmaINS1_34MainloopSm90TmaGmmaWarpSpecializedILi9ENS5_IJNS4_1CILi1EEESB_SB_EEENS1_32KernelTmaWarpSpecializedPingpongEEENS5_IJNSA_ILi64EEENSA_ILi128EEESG_EEEaNS5_IJlSB_lEEEaSI_NS4_8TiledMMAINS4_8MMA_AtomIJNS4_4SM904GMMA27MMA_64x128x32_S32S8S8_SS_TNEEEENS4_6LayoutISC_NS5_IJNSA_ILi0EEESQ_SQ_EEEEENS5_IJNS4_10UnderscoreEST_ST_EEEEENS4_13SM90_TMA_LOADENS4_14ComposedLayoutINS4_7SwizzleILi3ELi4ELi3EEENS4_18smem_ptr_flag_bitsILi8EEENSP_INS5_IJNSA_ILi8EEESG_EEENS5_IJSG_SB_EEEEEEEvNS4_8identityESW_S16_vS17_EENS_8epilogue10collective6detail29Sm90TmaWarpSpecializedAdapterINS1A_15DefaultEpilogueIaSI_SI_NS19_6thread17LinearCombinationIaLi1EiiLNS1E_9ScaleType4KindE0ELNS_15FloatRoundStyleE2EaEENS1_15EpilogueDefaultEEEEEvvEEEEvNT_6ParamsE,"ax",@progbits
	.align	128
.text._ZN7cutlass13device_kernelINS_4gemm6kernel13GemmUniversalIN4cute5tupleIJiiiiEEENS1_10collective13CollectiveMmaINS1_34MainloopSm90TmaGmmaWarpSpecializedILi9ENS5_IJNS4_1CILi1EEESB_SB_EEENS1_32KernelTmaWarpSpecializedPingpongEEENS5_IJNSA_ILi64EEENSA_ILi128EEESG_EEEaNS5_IJlSB_lEEEaSI_NS4_8TiledMMAINS4_8MMA_AtomIJNS4_4SM904GMMA27MMA_64x128x32_S32S8S8_SS_TNEEEENS4_6LayoutISC_NS5_IJNSA_ILi0EEESQ_SQ_EEEEENS5_IJNS4_10UnderscoreEST_ST_EEEEENS4_13SM90_TMA_LOADENS4_14ComposedLayoutINS4_7SwizzleILi3ELi4ELi3EEENS4_18smem_ptr_flag_bitsILi8EEENSP_INS5_IJNSA_ILi8EEESG_EEENS5_IJSG_SB_EEEEEEEvNS4_8identityESW_S16_vS17_EENS_8epilogue10collective6detail29Sm90TmaWarpSpecializedAdapterINS1A_15DefaultEpilogueIaSI_SI_NS19_6thread17LinearCombinationIaLi1EiiLNS1E_9ScaleType4KindE0ELNS_15FloatRoundStyleE2EaEENS1_15EpilogueDefaultEEEEEvvEEEEvNT_6ParamsE:
        .type           _ZN7cutlass13device_kernelINS_4gemm6kernel13GemmUniversalIN4cute5tupleIJiiiiEEENS1_10collective13CollectiveMmaINS1_34MainloopSm90TmaGmmaWarpSpecializedILi9ENS5_IJNS4_1CILi1EEESB_SB_EEENS1_32KernelTmaWarpSpecializedPingpongEEENS5_IJNSA_ILi64EEENSA_ILi128EEESG_EEEaNS5_IJlSB_lEEEaSI_NS4_8TiledMMAINS4_8MMA_AtomIJNS4_4SM904GMMA27MMA_64x128x32_S32S8S8_SS_TNEEEENS4_6LayoutISC_NS5_IJNSA_ILi0EEESQ_SQ_EEEEENS5_IJNS4_10UnderscoreEST_ST_EEEEENS4_13SM90_TMA_LOADENS4_14ComposedLayoutINS4_7SwizzleILi3ELi4ELi3EEENS4_18smem_ptr_flag_bitsILi8EEENSP_INS5_IJNSA_ILi8EEESG_EEENS5_IJSG_SB_EEEEEEEvNS4_8identityESW_S16_vS17_EENS_8epilogue10collective6detail29Sm90TmaWarpSpecializedAdapterINS1A_15DefaultEpilogueIaSI_SI_NS19_6thread17LinearCombinationIaLi1EiiLNS1E_9ScaleType4KindE0ELNS_15FloatRoundStyleE2EaEENS1_15EpilogueDefaultEEEEEvvEEEEvNT_6ParamsE,@function
        .size           _ZN7cutlass13device_kernelINS_4gemm6kernel13GemmUniversalIN4cute5tupleIJiiiiEEENS1_10collective13CollectiveMmaINS1_34MainloopSm90TmaGmmaWarpSpecializedILi9ENS5_IJNS4_1CILi1EEESB_SB_EEENS1_32KernelTmaWarpSpecializedPingpongEEENS5_IJNSA_ILi64EEENSA_ILi128EEESG_EEEaNS5_IJlSB_lEEEaSI_NS4_8TiledMMAINS4_8MMA_AtomIJNS4_4SM904GMMA27MMA_64x128x32_S32S8S8_SS_TNEEEENS4_6LayoutISC_NS5_IJNSA_ILi0EEESQ_SQ_EEEEENS5_IJNS4_10UnderscoreEST_ST_EEEEENS4_13SM90_TMA_LOADENS4_14ComposedLayoutINS4_7SwizzleILi3ELi4ELi3EEENS4_18smem_ptr_flag_bitsILi8EEENSP_INS5_IJNSA_ILi8EEESG_EEENS5_IJSG_SB_EEEEEEEvNS4_8identityESW_S16_vS17_EENS_8epilogue10collective6detail29Sm90TmaWarpSpecializedAdapterINS1A_15DefaultEpilogueIaSI_SI_NS19_6thread17LinearCombinationIaLi1EiiLNS1E_9ScaleType4KindE0ELNS_15FloatRoundStyleE2EaEENS1_15EpilogueDefaultEEEEEvvEEEEvNT_6ParamsE,(.L_x_212 - _ZN7cutlass13device_kernelINS_4gemm6kernel13GemmUniversalIN4cute5tupleIJiiiiEEENS1_10collective13CollectiveMmaINS1_34MainloopSm90TmaGmmaWarpSpecializedILi9ENS5_IJNS4_1CILi1EEESB_SB_EEENS1_32KernelTmaWarpSpecializedPingpongEEENS5_IJNSA_ILi64EEENSA_ILi128EEESG_EEEaNS5_IJlSB_lEEEaSI_NS4_8TiledMMAINS4_8MMA_AtomIJNS4_4SM904GMMA27MMA_64x128x32_S32S8S8_SS_TNEEEENS4_6LayoutISC_NS5_IJNSA_ILi0EEESQ_SQ_EEEEENS5_IJNS4_10UnderscoreEST_ST_EEEEENS4_13SM90_TMA_LOADENS4_14ComposedLayoutINS4_7SwizzleILi3ELi4ELi3EEENS4_18smem_ptr_flag_bitsILi8EEENSP_INS5_IJNSA_ILi8EEESG_EEENS5_IJSG_SB_EEEEEEEvNS4_8identityESW_S16_vS17_EENS_8epilogue10collective6detail29Sm90TmaWarpSpecializedAdapterINS1A_15DefaultEpilogueIaSI_SI_NS19_6thread17LinearCombinationIaLi1EiiLNS1E_9ScaleType4KindE0ELNS_15FloatRoundStyleE2EaEENS1_15EpilogueDefaultEEEEEvvEEEEvNT_6ParamsE)
        .other          _ZN7cutlass13device_kernelINS_4gemm6kernel13GemmUniversalIN4cute5tupleIJiiiiEEENS1_10collective13CollectiveMmaINS1_34MainloopSm90TmaGmmaWarpSpecializedILi9ENS5_IJNS4_1CILi1EEESB_SB_EEENS1_32KernelTmaWarpSpecializedPingpongEEENS5_IJNSA_ILi64EEENSA_ILi128EEESG_EEEaNS5_IJlSB_lEEEaSI_NS4_8TiledMMAINS4_8MMA_AtomIJNS4_4SM904GMMA27MMA_64x128x32_S32S8S8_SS_TNEEEENS4_6LayoutISC_NS5_IJNSA_ILi0EEESQ_SQ_EEEEENS5_IJNS4_10UnderscoreEST_ST_EEEEENS4_13SM90_TMA_LOADENS4_14ComposedLayoutINS4_7SwizzleILi3ELi4ELi3EEENS4_18smem_ptr_flag_bitsILi8EEENSP_INS5_IJNSA_ILi8EEESG_EEENS5_IJSG_SB_EEEEEEEvNS4_8identityESW_S16_vS17_EENS_8epilogue10collective6detail29Sm90TmaWarpSpecializedAdapterINS1A_15DefaultEpilogueIaSI_SI_NS19_6thread17LinearCombinationIaLi1EiiLNS1E_9ScaleType4KindE0ELNS_15FloatRoundStyleE2EaEENS1_15EpilogueDefaultEEEEEvvEEEEvNT_6ParamsE,@"STO_CUDA_ENTRY STV_DEFAULT"
_ZN7cutlass13device_kernelINS_4gemm6kernel13GemmUniversalIN4cute5tupleIJiiiiEEENS1_10collective13CollectiveMmaINS1_34MainloopSm90TmaGmmaWarpSpecializedILi9ENS5_IJNS4_1CILi1EEESB_SB_EEENS1_32KernelTmaWarpSpecializedPingpongEEENS5_IJNSA_ILi64EEENSA_ILi128EEESG_EEEaNS5_IJlSB_lEEEaSI_NS4_8TiledMMAINS4_8MMA_AtomIJNS4_4SM904GMMA27MMA_64x128x32_S32S8S8_SS_TNEEEENS4_6LayoutISC_NS5_IJNSA_ILi0EEESQ_SQ_EEEEENS5_IJNS4_10UnderscoreEST_ST_EEEEENS4_13SM90_TMA_LOADENS4_14ComposedLayoutINS4_7SwizzleILi3ELi4ELi3EEENS4_18smem_ptr_flag_bitsILi8EEENSP_INS5_IJNSA_ILi8EEESG_EEENS5_IJSG_SB_EEEEEEEvNS4_8identityESW_S16_vS17_EENS_8epilogue10collective6detail29Sm90TmaWarpSpecializedAdapterINS1A_15DefaultEpilogueIaSI_SI_NS19_6thread17LinearCombinationIaLi1EiiLNS1E_9ScaleType4KindE0ELNS_15FloatRoundStyleE2EaEENS1_15EpilogueDefaultEEEEEvvEEEEvNT_6ParamsE:
[----:B------:R-:W0:Y:S02]  /*0000*/  LDC R1, c[0x0][0x28] ;  /* 0x00000a00ff017b82 */ /* 0x000e240000000800 */
[----:B0-----:R-:W-:Y:S01]  /*0010*/  VIADD R1, R1, 0xfffffff8 ;  /* 0xfffffff801017836 */ /* 0x001fe20000000000 */
[----:B------:R-:W0:Y:S01]  /*0020*/  S2R R5, SR_TID.X ;  /* 0x0000000000057919 */ /* 0x000e220000002100 */
[----:B------:R-:W-:Y:S01]  /*0030*/  ELECT P0, URZ, PT ;  /* 0x00000000003f782f */ /* 0x000fe20003800000 */
[----:B------:R-:W-:Y:S01]  /*0040*/  BSSY B0, `(.L_x_0) ;  /* 0x000000f000007945 */ /* 0x000fe20003800000 */
[--C-:B0-----:R-:W-:Y:S02]  /*0050*/  SHF.R.U32.HI R0, RZ, 0x5, R5.reuse ;  /* 0x00000005ff007819 */ /* 0x101fe40000011605 */
[----:B------:R-:W-:-:S03]  /*0060*/  SHF.R.U32.HI R4, RZ, 0x7, R5 ;  /* 0x00000007ff047819 */ /* 0x000fc60000011605 */
[----:B------:R-:W0:Y:S04]  /*0070*/  SHFL.IDX PT, R2, R0, RZ, 0x1f ;  /* 0x00001fff00027589 */ /* 0x000e2800000e0000 */
[----:B------:R1:W2:Y:S01]  /*0080*/  SHFL.IDX PT, R7, R4, RZ, 0x1f ;  /* 0x00001fff04077589 */ /* 0x0002a200000e0000 */
[----:B0-----:R-:W-:-:S13]  /*0090*/  ISETP.NE.OR P0, PT, R2, RZ, !P0 ;  /* 0x000000ff0200720c */ /* 0x001fda0004705670 */
[----:B-12---:R-:W-:Y:S05]  /*00a0*/  @P0 BRA `(.L_x_1) ;  /* 0x0000000000200947 */ /* 0x006fea0003800000 */
[----:B------:R-:W-:Y:S02]  /*00b0*/  ULDC.64 UR4, c[0x0][0x198] ;  /* 0x0000660000047ab9 */ /* 0x000fe40000000a00 */
[----:B------:R-:W-:Y:S02]  /*00c0*/  UIADD3 UR6, UP0, UR4, 0xf0, URZ ;  /* 0x000000f004067890 */ /* 0x000fe4000ff1e03f */
[----:B------:R-:W-:Y:S02]  /*00d0*/  UIADD3 UR4, UP1, UR4, 0x1f0, URZ ;  /* 0x000001f004047890 */ /* 0x000fe4000ff3e03f */
[----:B------:R-:W-:Y:S02]  /*00e0*/  UIADD3.X UR7, URZ, UR5, URZ, UP0, !UPT ;  /* 0x000000053f077290 */ /* 0x000fe400087fe43f */
[----:B------:R-:W-:-:S07]  /*00f0*/  UIADD3.X UR5, URZ, UR5, URZ, UP1, !UPT ;  /* 0x000000053f057290 */ /* 0x000fce0008ffe43f */
[----:B------:R0:W-:Y:S02]  /*0100*/  UTMACCTL.PF [UR6] ;  /* 0x00000000060079b9 */ /* 0x0001e40008040000 */
[----:B------:R0:W-:Y:S02]  /*0110*/  UTMACCTL.PF [UR4] ;  /* 0x00000000040079b9 */ /* 0x0001e40008040000 */
[----:B0-----:R-:W-:Y:S01]  /*0120*/  NOP ;  /* 0x0000000000007918 */ /* 0x001fe20000000000 */
.L_x_1:
[----:B------:R-:W-:Y:S05]  /*0130*/  BSYNC B0 ;  /* 0x0000000000007941 */ /* 0x000fea0003800000 */
.L_x_0:
[----:B------:R-:W0:Y:S02]  /*0140*/  SHFL.IDX PT, R3, R0, RZ, 0x1f ;  /* 0x00001fff00037589 */ /* 0x000e2400000e0000 */
[----:B0-----:R-:W-:-:S13]  /*0150*/  ISETP.NE.AND P0, PT, R3, RZ, PT ;  /* 0x000000ff0300720c */ /* 0x001fda0003f05270 */
[----:B------:R-:W-:Y:S05]  /*0160*/  @P0 BRA `(.L_x_2) ;  /* 0x00000000008c0947 */ /* 0x000fea0003800000 */
[----:B------:R-:W-:Y:S01]  /*0170*/  ELECT P0, URZ, PT ;  /* 0x00000000003f782f */ /* 0x000fe20003800000 */
[----:B------:R-:W-:-:S12]  /*0180*/  BSSY B0, `(.L_x_2) ;  /* 0x0000021000007945 */ /* 0x000fd80003800000 */
[----:B------:R-:W-:Y:S05]  /*0190*/  @!P0 BRA `(.L_x_3) ;  /* 0x00000000007c8947 */ /* 0x000fea0003800000 */
[----:B------:R-:W0:Y:S01]  /*01a0*/  S2UR UR8, SR_CgaCtaId ;  /* 0x00000000000879c3 */ /* 0x000e220000008800 */
[----:B------:R-:W-:Y:S01]  /*01b0*/  UMOV UR4, 0x400 ;  /* 0x0000040000047882 */ /* 0x000fe20000000000 */
[----:B------:R-:W-:Y:S01]  /*01c0*/  UMOV UR5, 0x1 ;  /* 0x0000000100057882 */ /* 0x000fe20000000000 */
[----:B------:R-:W-:Y:S02]  /*01d0*/  UMOV UR6, 0x80 ;  /* 0x0000008000067882 */ /* 0x000fe40000000000 */
[----:B------:R-:W-:-:S04]  /*01e0*/  UIADD3 UR6, -UR6, 0x100000, URZ ;  /* 0x0010000006067890 */ /* 0x000fc8000fffe13f */
[----:B------:R-:W-:Y:S02]  /*01f0*/  USHF.L.U32 UR7, UR6, 0xb, URZ ;  /* 0x0000000b06077899 */ /* 0x000fe4000800063f */
[----:B------:R-:W-:Y:S02]  /*0200*/  USHF.L.U32 UR6, UR6, 0x1, URZ ;  /* 0x0000000106067899 */ /* 0x000fe4000800063f */
[----:B0-----:R-:W-:Y:S02]  /*0210*/  ULEA UR8, UR8, UR4, 0x18 ;  /* 0x0000000408087291 */ /* 0x001fe4000f8ec03f */
[----:B------:R-:W-:-:S04]  /*0220*/  UIADD3 UR4, -UR5, 0x100000, URZ ;  /* 0x0010000005047890 */ /* 0x000fc8000fffe13f */
[----:B------:R-:W-:Y:S02]  /*0230*/  USHF.L.U32 UR5, UR4, 0xb, URZ ;  /* 0x0000000b04057899 */ /* 0x000fe4000800063f */
[----:B------:R-:W-:Y:S01]  /*0240*/  USHF.L.U32 UR4, UR4, 0x1, URZ ;  /* 0x0000000104047899 */ /* 0x000fe2000800063f */
[----:B------:R-:W0:Y:S11]  /*0250*/  FENCE.VIEW.ASYNC.S ;  /* 0x00000000000073c6 */ /* 0x000e360000000000 */
[----:B0-----:R0:W1:Y:S01]  /*0260*/  SYNCS.EXCH.64 URZ, [UR8], UR4 ;  /* 0x00000004083f75b2 */ /* 0x0010620008000100 */
[----:B------:R0:W2:Y:S01]  /*0270*/  SYNCS.EXCH.64 URZ, [UR8+0x48], UR6 ;  /* 0x00004806083f75b2 */ /* 0x0000a20008000100 */
[----:B------:R0:W3:Y:S01]  /*0280*/  SYNCS.EXCH.64 URZ, [UR8+0x8], UR4 ;  /* 0x00000804083f75b2 */ /* 0x0000e20008000100 */
[----:B------:R0:W4:Y:S01]  /*0290*/  SYNCS.EXCH.64 URZ, [UR8+0x50], UR6 ;  /* 0x00005006083f75b2 */ /* 0x0001220008000100 */
[----:B------:R0:W0:Y:S01]  /*02a0*/  SYNCS.EXCH.64 URZ, [UR8+0x10], UR4 ;  /* 0x00001004083f75b2 */ /* 0x0000220008000100 */
        /* <DEDUP_REMOVED lines=13> */
[----:B------:R-:W-:Y:S01]  /*0380*/  NOP ;  /* 0x0000000000007918 */ /* 0x000fe20000000000 */
.L_x_3:
[----:B0-----:R-:W-:Y:S05]  /*0390*/  BSYNC B0 ;  /* 0x0000000000007941 */ /* 0x001fea0003800000 */
.L_x_2:
[----:B------:R-:W0:Y:S01]  /*03a0*/  SHFL.IDX PT, R6, R0, RZ, 0x1f ;  /* 0x00001fff00067589 */ /* 0x000e2200000e0000 */
[----:B------:R-:W-:Y:S01]  /*03b0*/  ELECT P0, URZ, PT ;  /* 0x00000000003f782f */ /* 0x000fe20003800000 */
[----:B------:R-:W-:Y:S01]  /*03c0*/  NOP ;  /* 0x0000000000007918 */ /* 0x000fe20000000000 */
[----:B------:R-:W-:Y:S01]  /*03d0*/  ELECT P1, URZ, PT ;  /* 0x00000000003f782f */ /* 0x000fe20003820000 */
[----:B------:R5:W1:Y:S01]  /*03e0*/  SHFL.IDX PT, R3, R0, RZ, 0x1f ;  /* 0x00001fff00037589 */ /* 0x000a6200000e0000 */
[----:B------:R-:W-:Y:S01]  /*03f0*/  UMOV UR4, 0x20 ;  /* 0x0000002000047882 */ /* 0x000fe20000000000 */
[----:B------:R-:W-:Y:S01]  /*0400*/  UMOV UR11, 0x80 ;  /* 0x00000080000b7882 */ /* 0x000fe20000000000 */
[----:B------:R-:W-:Y:S01]  /*0410*/  NOP ;  /* 0x0000000000007918 */ /* 0x000fe20000000000 */
[----:B------:R-:W2:Y:S01]  /*0420*/  SHFL.IDX PT, R4, R4, RZ, 0x1f ;  /* 0x00001fff04047589 */ /* 0x000ea200000e0000 */
[C---:B------:R-:W-:Y:S01]  /*0430*/  VIADD R31, R7.reuse, 0xffffffff ;  /* 0xffffffff071f7836 */ /* 0x040fe20000000000 */
[----:B------:R-:W-:Y:S01]  /*0440*/  ULDC.64 UR36, c[0x0][0x208] ;  /* 0x0000820000247ab9 */ /* 0x000fe20000000a00 */
[----:B------:R-:W-:-:S02]  /*0450*/  ISETP.NE.AND P2, PT, R7, RZ, PT ;  /* 0x000000ff0700720c */ /* 0x000fc40003f45270 */
[----:B-----5:R-:W-:Y:S02]  /*0460*/  SHF.R.S32.HI R0, RZ, 0x1f, R5 ;  /* 0x0000001fff007819 */ /* 0x020fe40000011405 */
[----:B------:R-:W-:Y:S02]  /*0470*/  ISETP.GE.U32.AND P3, PT, R31, 0x2, PT ;  /* 0x000000021f00780c */ /* 0x000fe40003f66070 */
[----:B------:R-:W-:-:S04]  /*0480*/  LEA.HI R0, R0, R5, RZ, 0x7 ;  /* 0x0000000500007211 */ /* 0x000fc800078f38ff */
[----:B------:R-:W-:Y:S02]  /*0490*/  LOP3.LUT R0, R0, 0xffffff80, RZ, 0xc0, !PT ;  /* 0xffffff8000007812 */ /* 0x000fe400078ec0ff */
[----:B0-----:R-:W-:Y:S02]  /*04a0*/  ISETP.NE.OR P0, PT, R6, RZ, !P0 ;  /* 0x000000ff0600720c */ /* 0x001fe40004705670 */
[----:B-1----:R-:W-:Y:S02]  /*04b0*/  ISETP.NE.OR P1, PT, R3, RZ, !P1 ;  /* 0x000000ff0300720c */ /* 0x002fe40004f25670 */
[----:B------:R-:W-:Y:S02]  /*04c0*/  SHF.R.S32.HI R3, RZ, 0x1f, R2 ;  /* 0x0000001fff037819 */ /* 0x000fe40000011402 */
[----:B--2---:R-:W-:Y:S01]  /*04d0*/  R2UR UR43, R4 ;  /* 0x00000000042b72ca */ /* 0x004fe200000e0000 */
[----:B------:R-:W-:Y:S01]  /*04e0*/  IMAD.IADD R4, R5, 0x1, -R0 ;  /* 0x0000000105047824 */ /* 0x000fe200078e0a00 */
[----:B------:R-:W-:-:S05]  /*04f0*/  LEA.HI R3, R3, R2, RZ, 0x2 ;  /* 0x0000000203037211 */ /* 0x000fca00078f10ff */
[----:B------:R-:W-:Y:S01]  /*0500*/  VOTEU.ALL UP0, P0 ;  /* 0x00000000003f7886 */ /* 0x000fe20000000000 */
[----:B------:R-:W-:Y:S01]  /*0510*/  LOP3.LUT R3, R3, 0xfffffffc, RZ, 0xc0, !PT ;  /* 0xfffffffc03037812 */ /* 0x000fe200078ec0ff */
[----:B------:R-:W-:-:S03]  /*0520*/  VOTEU.ALL UP1, P1 ;  /* 0x00000000003f7886 */ /* 0x000fc60000820000 */
[----:B------:R-:W0:Y:S01]  /*0530*/  @!UP0 S2UR UR7, SR_CgaCtaId ;  /* 0x00000000000789c3 */ /* 0x000e220000008800 */
[----:B------:R-:W-:Y:S01]  /*0540*/  @!UP0 UMOV UR6, 0x400 ;  /* 0x0000040000068882 */ /* 0x000fe20000000000 */
[----:B------:R-:W-:-:S04]  /*0550*/  @!UP0 UIADD3 UR4, -UR4, 0x100000, URZ ;  /* 0x0010000004048890 */ /* 0x000fc8000fffe13f */
[----:B------:R-:W-:Y:S02]  /*0560*/  @!UP0 USHF.L.U32 UR5, UR4, 0xb, URZ ;  /* 0x0000000b04058899 */ /* 0x000fe4000800063f */
[----:B------:R-:W-:Y:S01]  /*0570*/  @!UP0 USHF.L.U32 UR4, UR4, 0x1, URZ ;  /* 0x0000000104048899 */ /* 0x000fe2000800063f */
[----:B------:R-:W-:Y:S01]  /*0580*/  IMAD.IADD R14, R2, 0x1, -R3 ;  /* 0x00000001020e7824 */ /* 0x000fe200078e0a03 */
[----:B------:R-:W-:Y:S01]  /*0590*/  @!UP1 UMOV UR9, 0x400 ;  /* 0x0000040000099882 */ /* 0x000fe20000000000 */
[----:B------:R-:W-:Y:S01]  /*05a0*/  VOTEU.ALL UP2, P1 ;  /* 0x00000000003f7886 */ /* 0x000fe20000840000 */
[----:B------:R-:W-:Y:S01]  /*05b0*/  VOTEU.ALL UP3, P1 ;  /* 0x00000000003f7886 */ /* 0x000fe20000860000 */
[----:B------:R-:W-:Y:S01]  /*05c0*/  VOTEU.ALL UP4, P1 ;  /* 0x00000000003f7886 */ /* 0x000fe20000880000 */
[----:B------:R-:W1:Y:S01]  /*05d0*/  @!UP1 S2UR UR10, SR_CgaCtaId ;  /* 0x00000000000a99c3 */ /* 0x000e620000008800 */
[----:B------:R-:W-:Y:S01]  /*05e0*/  VOTEU.ALL UP5, P1 ;  /* 0x00000000003f7886 */ /* 0x000fe200008a0000 */
[----:B0-----:R-:W-:-:S02]  /*05f0*/  @!UP0 ULEA UR8, UR7, UR6, 0x18 ;  /* 0x0000000607088291 */ /* 0x001fc4000f8ec03f */
[----:B------:R-:W-:-:S04]  /*0600*/  @!UP1 UIADD3 UR6, -UR11, 0x100000, URZ ;  /* 0x001000000b069890 */ /* 0x000fc8000fffe13f */
[----:B------:R-:W-:Y:S02]  /*0610*/  @!UP1 USHF.L.U32 UR7, UR6, 0xb, URZ ;  /* 0x0000000b06079899 */ /* 0x000fe4000800063f */
[----:B------:R-:W-:Y:S01]  /*0620*/  @!UP1 USHF.L.U32 UR6, UR6, 0x1, URZ ;  /* 0x0000000106069899 */ /* 0x000fe2000800063f */
[----:B------:R-:W-:Y:S01]  /*0630*/  VOTEU.ALL UP0, P0 ;  /* 0x00000000003f7886 */ /* 0x000fe20000000000 */
[----:B-1----:R-:W-:Y:S01]  /*0640*/  @!UP1 ULEA UR9, UR10, UR9, 0x18 ;  /* 0x000000090a099291 */ /* 0x002fe2000f8ec03f */
[----:B------:R-:W-:Y:S02]  /*0650*/  VOTEU.ALL UP1, P0 ;  /* 0x00000000003f7886 */ /* 0x000fe40000020000 */
[----:B------:R-:W-:Y:S01]  /*0660*/  ULDC.64 UR10, c[0x0][0x598] ;  /* 0x00016600000a7ab9 */ /* 0x000fe20000000a00 */
[----:B------:R-:W-:Y:S01]  /*0670*/  ISETP.NE.AND P0, PT, R14, 0x3, PT ;  /* 0x000000030e00780c */ /* 0x000fe20003f05270 */
[----:B------:R-:W0:Y:S02]  /*0680*/  FENCE.VIEW.ASYNC.S ;  /* 0x00000000000073c6 */ /* 0x000e240000000000 */
[----:B0-----:R0:W3:Y:S01]  /*0690*/  @!UP0 SYNCS.EXCH.64 URZ, [UR8+0xc0], UR4 ;  /* 0x0000c004083f85b2 */ /* 0x0010e20008000100 */
[----:B------:R-:W-:-:S02]  /*06a0*/  ISETP.NE.U32.AND P1, PT, RZ, UR10, PT ;  /* 0x0000000aff007c0c */ /* 0x000fc4000bf25070 */
[----:B------:R-:W-:Y:S02]  /*06b0*/  ISETP.EQ.OR P0, PT, R14, RZ, !P0 ;  /* 0x000000ff0e00720c */ /* 0x000fe40004702670 */
[----:B------:R-:W-:Y:S02]  /*06c0*/  ISETP.NE.AND.EX P1, PT, RZ, UR11, PT, P1 ;  /* 0x0000000bff007c0c */ /* 0x000fe4000bf25310 */
[----:B------:R-:W-:-:S04]  /*06d0*/  ISETP.EQ.AND P0, PT, R7, RZ, P0 ;  /* 0x000000ff0700720c */ /* 0x000fc80000702270 */
[----:B------:R-:W-:-:S04]  /*06e0*/  SEL R23, RZ, 0x1, !P0 ;  /* 0x00000001ff177807 */ /* 0x000fc80004000000 */
[----:B------:R-:W-:Y:S01]  /*06f0*/  SEL R23, R23, 0x2, P3 ;  /* 0x0000000217177807 */ /* 0x000fe20001800000 */
[----:B------:R0:W3:Y:S01]  /*0700*/  @!UP1 SYNCS.EXCH.64 URZ, [UR8+0xc8], UR4 ;  /* 0x0000c804083f95b2 */ /* 0x0000e20008000100 */
[----:B------:R-:W-:Y:S01]  /*0710*/  NOP ;  /* 0x0000000000007918 */ /* 0x000fe20000000000 */
[----:B------:R0:W3:Y:S01]  /*0720*/  @!UP2 SYNCS.EXCH.64 URZ, [UR9+0xa0], UR6 ;  /* 0x0000a006093fa5b2 */ /* 0x0000e20008000100 */
[----:B------:R0:W3:Y:S01]  /*0730*/  @!UP3 SYNCS.EXCH.64 URZ, [UR9+0xa8], UR6 ;  /* 0x0000a806093fb5b2 */ /* 0x0000e20008000100 */
[----:B------:R0:W3:Y:S01]  /*0740*/  @!UP4 SYNCS.EXCH.64 URZ, [UR9+0xb0], UR6 ;  /* 0x0000b006093fc5b2 */ /* 0x0000e20008000100 */
[----:B------:R0:W3:Y:S01]  /*0750*/  @!UP5 SYNCS.EXCH.64 URZ, [UR9+0xb8], UR6 ;  /* 0x0000b806093fd5b2 */ /* 0x0000e20008000100 */
[----:B------:R-:W-:Y:S01]  /*0760*/  NOP ;  /* 0x0000000000007918 */ /* 0x000fe20000000000 */
[----:B---34-:R-:W-:Y:S06]  /*0770*/  BAR.SYNC.DEFER_BLOCKING 0x0 ;  /* 0x0000000000007b1d */ /* 0x018fec0000010000 */
[----:B0-----:R-:W-:Y:S05]  /*0780*/  @!P1 BRA `(.L_x_4) ;  /* 0x00000000001c9947 */ /* 0x001fea0003800000 */
[----:B------:R-:W0:Y:S02]  /*0790*/  LDC.64 R2, c[0x0][0x598] ;  /* 0x00016600ff027b82 */ /* 0x000e240000000a00 */
[----:B0-----:R-:W2:Y:S02]  /*07a0*/  LDG.E.64 R2, desc[UR36][R2.64] ;  /* 0x0000002402027981 */ /* 0x001ea4000c1e1b00 */
[----:B--2---:R-:W-:-:S04]  /*07b0*/  ISETP.NE.U32.AND P0, PT, R2, RZ, PT ;  /* 0x000000ff0200720c */ /* 0x004fc80003f05070 */
[----:B------:R-:W-:-:S13]  /*07c0*/  ISETP.NE.AND.EX P0, PT, R3, RZ, PT, P0 ;  /* 0x000000ff0300720c */ /* 0x000fda0003f05300 */
[----:B------:R-:W-:Y:S05]  /*07d0*/  @!P0 BRA `(.L_x_4) ;  /* 0x0000000000088947 */ /* 0x000fea0003800000 */
[----:B------:R1:W5:Y:S01]  /*07e0*/  LD.E R88, desc[UR36][R2.64] ;  /* 0x0000002402587980 */ /* 0x000362000c101900 */
[----:B------:R-:W-:Y:S05]  /*07f0*/  BRA `(.L_x_5) ;  /* 0x0000000000247947 */ /* 0x000fea0003800000 */
.L_x_4:
[----:B------:R-:W-:Y:S02]  /*0800*/  ULDC.64 UR4, c[0x0][0x588] ;  /* 0x0001620000047ab9 */ /* 0x000fe40000000a00 */
[----:B------:R-:W-:-:S04]  /*0810*/  ISETP.NE.U32.AND P0, PT, RZ, UR4, PT ;  /* 0x00000004ff007c0c */ /* 0x000fc8000bf05070 */
[----:B------:R-:W-:-:S13]  /*0820*/  ISETP.NE.AND.EX P0, PT, RZ, UR5, PT, P0 ;  /* 0x00000005ff007c0c */ /* 0x000fda000bf05300 */
[----:B------:R-:W-:Y:S05]  /*0830*/  @!P0 BRA `(.L_x_6) ;  /* 0x00000000000c8947 */ /* 0x000fea0003800000 */
[----:B------:R-:W0:Y:S02]  /*0840*/  LDC.64 R88, c[0x0][0x588] ;  /* 0x00016200ff587b82 */ /* 0x000e240000000a00 */
[----:B0-----:R0:W5:Y:S01]  /*0850*/  LDG.E R88, desc[UR36][R88.64] ;  /* 0x0000002458587981 */ /* 0x001162000c1e1900 */
[----:B------:R-:W-:Y:S05]  /*0860*/  BRA `(.L_x_5) ;  /* 0x0000000000087947 */ /* 0x000fea0003800000 */
.L_x_6:
[----:B------:R-:W-:Y:S02]  /*0870*/  ULDC UR4, c[0x0][0x580] ;  /* 0x0001600000047ab9 */ /* 0x000fe40000000800 */
[----:B------:R-:W-:-:S07]  /*0880*/  IMAD.U32 R88, RZ, RZ, UR4 ;  /* 0x00000004ff587e24 */ /* 0x000fce000f8e00ff */
.L_x_5:
[----:B------:R-:W-:Y:S02]  /*0890*/  ULDC.64 UR4, c[0x0][0x5a0] ;  /* 0x0001680000047ab9 */ /* 0x000fe40000000a00 */
[----:B------:R-:W-:-:S04]  /*08a0*/  ISETP.NE.U32.AND P0, PT, RZ, UR4, PT ;  /* 0x00000004ff007c0c */ /* 0x000fc8000bf05070 */
[----:B------:R-:W-:-:S13]  /*08b0*/  ISETP.NE.AND.EX P0, PT, RZ, UR5, PT, P0 ;  /* 0x00000005ff007c0c */ /* 0x000fda000bf05300 */
[----:B------:R-:W-:Y:S05]  /*08c0*/  @!P0 BRA `(.L_x_7) ;  /* 0x00000000001c8947 */ /* 0x000fea0003800000 */
[----:B-1----:R-:W1:Y:S02]  /*08d0*/  LDC.64 R2, c[0x0][0x5a0] ;  /* 0x00016800ff027b82 */ /* 0x002e640000000a00 */
[----:B-1----:R-:W2:Y:S02]  /*08e0*/  LDG.E.64 R2, desc[UR36][R2.64] ;  /* 0x0000002402027981 */ /* 0x002ea4000c1e1b00 */
[----:B--2---:R-:W-:-:S04]  /*08f0*/  ISETP.NE.U32.AND P0, PT, R2, RZ, PT ;  /* 0x000000ff0200720c */ /* 0x004fc80003f05070 */
[----:B------:R-:W-:-:S13]  /*0900*/  ISETP.NE.AND.EX P0, PT, R3, RZ, PT, P0 ;  /* 0x000000ff0300720c */ /* 0x000fda0003f05300 */
[----:B------:R-:W-:Y:S05]  /*0910*/  @!P0 BRA `(.L_x_7) ;  /* 0x0000000000088947 */ /* 0x000fea0003800000 */
[----:B0-----:R2:W5:Y:S01]  /*0920*/  LD.E R89, desc[UR36][R2.64] ;  /* 0x0000002402597980 */ /* 0x001562000c101900 */
[----:B------:R-:W-:Y:S05]  /*0930*/  BRA `(.L_x_8) ;  /* 0x0000000000247947 */ /* 0x000fea0003800000 */
.L_x_7:
[----:B------:R-:W-:Y:S02]  /*0940*/  ULDC.64 UR4, c[0x0][0x590] ;  /* 0x0001640000047ab9 */ /* 0x000fe40000000a00 */
[----:B------:R-:W-:-:S04]  /*0950*/  ISETP.NE.U32.AND P0, PT, RZ, UR4, PT ;  /* 0x00000004ff007c0c */ /* 0x000fc8000bf05070 */
[----:B------:R-:W-:-:S13]  /*0960*/  ISETP.NE.AND.EX P0, PT, RZ, UR5, PT, P0 ;  /* 0x00000005ff007c0c */ /* 0x000fda000bf05300 */
[----:B------:R-:W-:Y:S05]  /*0970*/  @!P0 BRA `(.L_x_9) ;  /* 0x00000000000c8947 */ /* 0x000fea0003800000 */
[----:B-1----:R-:W0:Y:S02]  /*0980*/  LDC.64 R2, c[0x0][0x590] ;  /* 0x00016400ff027b82 */ /* 0x002e240000000a00 */
[----:B0-----:R0:W5:Y:S01]  /*0990*/  LDG.E R89, desc[UR36][R2.64] ;  /* 0x0000002402597981 */ /* 0x001162000c1e1900 */
[----:B------:R-:W-:Y:S05]  /*09a0*/  BRA `(.L_x_8) ;  /* 0x0000000000087947 */ /* 0x000fea0003800000 */
.L_x_9:
[----:B------:R-:W-:Y:S02]  /*09b0*/  ULDC UR4, c[0x0][0x584] ;  /* 0x0001610000047ab9 */ /* 0x000fe40000000800 */
[----:B0-----:R-:W-:-:S07]  /*09c0*/  IMAD.U32 R89, RZ, RZ, UR4 ;  /* 0x00000004ff597e24 */ /* 0x001fce000f8e00ff */
.L_x_8:
[----:B012---:R-:W0:Y:S01]  /*09d0*/  LDC R2, c[0x0][0x65c] ;  /* 0x00019700ff027b82 */ /* 0x007e220000000800 */
[----:B------:R-:W1:Y:S01]  /*09e0*/  S2R R15, SR_CTAID.Y ;  /* 0x00000000000f7919 */ /* 0x000e620000002600 */
[----:B------:R-:W-:Y:S01]  /*09f0*/  ULDC UR6, c[0x0][0x28c] ;  /* 0x0000a30000067ab9 */ /* 0x000fe20000000800 */
[----:B------:R-:W-:Y:S01]  /*0a00*/  ISETP.NE.AND P0, PT, R7, 0x2, PT ;  /* 0x000000020700780c */ /* 0x000fe20003f05270 */
[----:B------:R-:W-:Y:S01]  /*0a10*/  UIADD3 UR6, UR6, 0x7f, URZ ;  /* 0x0000007f06067890 */ /* 0x000fe2000fffe03f */
[----:B------:R-:W2:Y:S01]  /*0a20*/  S2R R6, SR_CTAID.X ;  /* 0x0000000000067919 */ /* 0x000ea20000002500 */
[----:B------:R-:W-:Y:S01]  /*0a30*/  UMOV UR38, URZ ;  /* 0x0000003f00267c82 */ /* 0x000fe20008000000 */
[----:B------:R-:W-:Y:S01]  /*0a40*/  UMOV UR39, URZ ;  /* 0x0000003f00277c82 */ /* 0x000fe20008000000 */
[----:B------:R-:W-:Y:S01]  /*0a50*/  USHF.R.S32.HI UR7, URZ, 0x1f, UR6 ;  /* 0x0000001f3f077899 */ /* 0x000fe20008011406 */
[----:B------:R-:W-:-:S03]  /*0a60*/  ULDC.64 UR8, c[0x0][0x650] ;  /* 0x0001940000087ab9 */ /* 0x000fc60000000a00 */
[----:B------:R-:W-:-:S04]  /*0a70*/  ULEA.HI UR7, UR7, UR6, URZ, 0x7 ;  /* 0x0000000607077291 */ /* 0x000fc8000f8f383f */
[----:B------:R-:W-:Y:S01]  /*0a80*/  USHF.R.S32.HI UR40, URZ, 0x7, UR7 ;  /* 0x000000073f287899 */ /* 0x000fe20008011407 */
[----:B0-----:R-:W-:-:S13]  /*0a90*/  ISETP.NE.AND P1, PT, R2, 0x1, PT ;  /* 0x000000010200780c */ /* 0x001fda0003f25270 */
[----:B------:R-:W2:Y:S01]  /*0aa0*/  @P1 LDC R17, c[0x0][0x10] ;  /* 0x00000400ff111b82 */ /* 0x000ea20000000800 */
[----:B-1----:R-:W-:Y:S02]  /*0ab0*/  @P1 IMAD.MOV.U32 R8, RZ, RZ, R15 ;  /* 0x000000ffff081224 */ /* 0x002fe400078e000f */
[----:B------:R-:W-:Y:S02]  /*0ac0*/  @P1 IMAD.MOV.U32 R9, RZ, RZ, RZ ;  /* 0x000000ffff091224 */ /* 0x000fe400078e00ff */
[----:B------:R-:W-:-:S03]  /*0ad0*/  @P1 IMAD.MOV.U32 R7, RZ, RZ, RZ ;  /* 0x000000ffff071224 */ /* 0x000fc600078e00ff */
[----:B------:R-:W0:Y:S01]  /*0ae0*/  @!P1 LDC R3, c[0x0][0xc] ;  /* 0x00000300ff039b82 */ /* 0x000e220000000800 */
[----:B------:R-:W-:Y:S01]  /*0af0*/  ULDC UR4, c[0x0][0xc] ;  /* 0x0000030000047ab9 */ /* 0x000fe20000000800 */
[----:B------:R-:W-:Y:S02]  /*0b00*/  ULDC UR5, c[0x0][0x10] ;  /* 0x0000040000057ab9 */ /* 0x000fe40000000800 */
[----:B------:R-:W-:-:S04]  /*0b10*/  UIMAD.WIDE.U32 UR4, UR4, UR5, URZ ;  /* 0x00000005040472a5 */ /* 0x000fc8000f8e003f */
[----:B------:R-:W1:Y:S01]  /*0b20*/  LDC R0, c[0x0][0x14] ;  /* 0x00000500ff007b82 */ /* 0x000e620000000800 */
[----:B--2---:R-:W-:-:S04]  /*0b30*/  @P1 IMAD.WIDE.U32 R16, R6, R17, R8 ;  /* 0x0000001106101225 */ /* 0x004fc800078e0008 */
[----:B------:R-:W-:Y:S02]  /*0b40*/  @P1 IMAD.IADD R17, R17, 0x1, R7 ;  /* 0x0000000111111824 */ /* 0x000fe400078e0207 */
[----:B------:R-:W-:Y:S02]  /*0b50*/  IMAD.MOV.U32 R7, RZ, RZ, RZ ;  /* 0x000000ffff077224 */ /* 0x000fe400078e00ff */
[----:B0-----:R-:W-:-:S04]  /*0b60*/  @!P1 IMAD.WIDE.U32 R8, R3, R15, R6 ;  /* 0x0000000f03089225 */ /* 0x001fc800078e0006 */
[----:B------:R-:W-:Y:S02]  /*0b70*/  @!P1 IMAD.MOV.U32 R16, RZ, RZ, R8 ;  /* 0x000000ffff109224 */ /* 0x000fe400078e0008 */
[----:B-1----:R-:W-:-:S04]  /*0b80*/  IMAD.WIDE.U32 R10, R0, UR4, RZ ;  /* 0x00000004000a7c25 */ /* 0x002fc8000f8e00ff */
[----:B------:R-:W-:Y:S01]  /*0b90*/  IMAD R3, R0, UR5, RZ ;  /* 0x0000000500037c24 */ /* 0x000fe2000f8e02ff */
[----:B------:R0:W-:Y:S01]  /*0ba0*/  STL.64 [R1], R10 ;  /* 0x0000000a01007387 */ /* 0x0001e20000100a00 */
[----:B------:R-:W-:Y:S02]  /*0bb0*/  @!P1 IMAD.MOV.U32 R17, RZ, RZ, R9 ;  /* 0x000000ffff119224 */ /* 0x000fe400078e0009 */
[----:B------:R-:W-:Y:S01]  /*0bc0*/  IMAD.IADD R0, R11, 0x1, R3 ;  /* 0x000000010b007824 */ /* 0x000fe200078e0203 */
[----:B------:R-:W-:Y:S06]  /*0bd0*/  @P0 BRA `(.L_x_10) ;  /* 0x0000000000200947 */ /* 0x000fec0003800000 */
[----:B------:R-:W-:Y:S01]  /*0be0*/  UISETP.GE.U32.AND UP0, UPT, UR40, 0x9, UPT ;  /* 0x000000092800788c */ /* 0x000fe2000bf06070 */
[----:B------:R-:W-:Y:S01]  /*0bf0*/  IADD3 R16, P0, R16, R10, RZ ;  /* 0x0000000a10107210 */ /* 0x000fe20007f1e0ff */
[----:B------:R-:W-:Y:S01]  /*0c00*/  UIMAD.WIDE.U32 UR4, UR40, 0x38e38e39, URZ ;  /* 0x38e38e39280478a5 */ /* 0x000fe2000f8e003f */
[----:B------:R-:W-:-:S03]  /*0c10*/  UMOV UR39, URZ ;  /* 0x0000003f00277c82 */ /* 0x000fc60008000000 */
[----:B------:R-:W-:Y:S01]  /*0c20*/  USHF.R.U32.HI UR4, URZ, 0x1, UR5 ;  /* 0x000000013f047899 */ /* 0x000fe20008011605 */
[----:B------:R-:W-:-:S03]  /*0c30*/  IMAD.X R17, R0, 0x1, R17, P0 ;  /* 0x0000000100117824 */ /* 0x000fc600000e0611 */
[----:B------:R-:W-:Y:S02]  /*0c40*/  UIMAD UR38, UR4, -0x9, UR40 ;  /* 0xfffffff7042678a4 */ /* 0x000fe4000f8e0228 */
[----:B------:R-:W-:-:S12]  /*0c50*/  @UP0 ULOP3.LUT UR39, UR4, 0x1, URZ, 0xc0, !UPT ;  /* 0x0000000104270892 */ /* 0x000fd8000f8ec03f */
.L_x_10:
[----:B------:R-:W-:Y:S01]  /*0c60*/  ISETP.GE.U32.AND P0, PT, R16, UR8, PT ;  /* 0x0000000810007c0c */ /* 0x000fe2000bf06070 */
[----:B------:R-:W-:Y:S01]  /*0c70*/  IMAD.MOV.U32 R22, RZ, RZ, -0x1 ;  /* 0xffffffffff167424 */ /* 0x000fe200078e00ff */
[----:B------:R-:W-:Y:S01]  /*0c80*/  PRMT R3, RZ, 0x7610, R3 ;  /* 0x00007610ff037816 */ /* 0x000fe20000000003 */
[----:B------:R-:W-:Y:S01]  /*0c90*/  IMAD.MOV.U32 R19, RZ, RZ, -0x1 ;  /* 0xffffffffff137424 */ /* 0x000fe200078e00ff */
[----:B------:R-:W-:Y:S01]  /*0ca0*/  ISETP.GE.U32.AND.EX P0, PT, R17, UR9, PT, P0 ;  /* 0x0000000911007c0c */ /* 0x000fe2000bf06100 */
[----:B------:R-:W-:-:S12]  /*0cb0*/  IMAD.MOV.U32 R18, RZ, RZ, -0x1 ;  /* 0xffffffffff127424 */ /* 0x000fd800078e00ff */
[----:B------:R-:W-:Y:S05]  /*0cc0*/  @P0 BRA `(.L_x_11) ;  /* 0x0000000400580947 */ /* 0x000fea0003800000 */
[----:B------:R-:W1:Y:S01]  /*0cd0*/  LDC.64 R20, c[0x0][0x628] ;  /* 0x00018a00ff147b82 */ /* 0x000e620000000a00 */
[----:B------:R-:W-:Y:S02]  /*0ce0*/  IMAD.MOV.U32 R8, RZ, RZ, R16 ;  /* 0x000000ffff087224 */ /* 0x000fe400078e0010 */
[----:B------:R-:W-:-:S05]  /*0cf0*/  IMAD.MOV.U32 R9, RZ, RZ, R17 ;  /* 0x000000ffff097224 */ /* 0x000fca00078e0011 */
[----:B------:R-:W2:Y:S08]  /*0d00*/  LDC R18, c[0x0][0x630] ;  /* 0x00018c00ff127b82 */ /* 0x000eb00000000800 */
[----:B------:R-:W3:Y:S01]  /*0d10*/  LDC.64 R24, c[0x0][0x620] ;  /* 0x00018800ff187b82 */ /* 0x000ee20000000a00 */
[----:B-1----:R-:W-:-:S04]  /*0d20*/  ISETP.NE.U32.AND P0, PT, R20, RZ, PT ;  /* 0x000000ff1400720c */ /* 0x002fc80003f05070 */
[----:B------:R-:W-:-:S13]  /*0d30*/  ISETP.NE.AND.EX P0, PT, R21, RZ, PT, P0 ;  /* 0x000000ff1500720c */ /* 0x000fda0003f05300 */
[----:B--23--:R-:W-:Y:S05]  /*0d40*/  @!P0 BRA `(.L_x_12) ;  /* 0x0000000000288947 */ /* 0x00cfea0003800000 */
[----:B------:R-:W1:Y:S02]  /*0d50*/  LDC R3, c[0x0][0x634] ;  /* 0x00018d00ff037b82 */ /* 0x000e640000000800 */
[----:B-1----:R-:W-:-:S05]  /*0d60*/  IADD3 R3, P0, R16, R3, RZ ;  /* 0x0000000310037210 */ /* 0x002fca0007f1e0ff */
[----:B------:R-:W-:-:S04]  /*0d70*/  IMAD.X R19, RZ, RZ, R17, P0 ;  /* 0x000000ffff137224 */ /* 0x000fc800000e0611 */
[----:B------:R-:W-:-:S04]  /*0d80*/  IMAD.WIDE.U32 R8, R19, R20, RZ ;  /* 0x0000001413087225 */ /* 0x000fc800078e00ff */
[----:B0-----:R-:W-:-:S04]  /*0d90*/  IMAD.WIDE.U32 R10, P0, R3, R21, R8 ;  /* 0x00000015030a7225 */ /* 0x001fc80007800008 */
[----:B------:R-:W-:-:S04]  /*0da0*/  IMAD.WIDE.U32 R8, R3, R20, RZ ;  /* 0x0000001403087225 */ /* 0x000fc800078e00ff */
[----:B------:R-:W-:Y:S01]  /*0db0*/  IMAD.X R13, RZ, RZ, RZ, P0 ;  /* 0x000000ffff0d7224 */ /* 0x000fe200000e06ff */
[----:B------:R-:W-:Y:S01]  /*0dc0*/  IADD3 RZ, P0, R9, R10, RZ ;  /* 0x0000000a09ff7210 */ /* 0x000fe20007f1e0ff */
[----:B------:R-:W-:-:S04]  /*0dd0*/  IMAD.MOV.U32 R12, RZ, RZ, R11 ;  /* 0x000000ffff0c7224 */ /* 0x000fc800078e000b */
[----:B------:R-:W-:-:S08]  /*0de0*/  IMAD.WIDE.U32.X R8, R19, R21, R12, P0 ;  /* 0x0000001513087225 */ /* 0x000fd000000e040c */
.L_x_12:
[-CC-:B------:R-:W-:Y:S01]  /*0df0*/  SHF.R.U64 R30, R8, R18.reuse, R9.reuse ;  /* 0x00000012081e7219 */ /* 0x180fe20000001209 */
[----:B------:R-:W1:Y:S01]  /*0e00*/  LDC R12, c[0x0][0x618] ;  /* 0x00018600ff0c7b82 */ /* 0x000e620000000800 */
[----:B------:R-:W-:Y:S01]  /*0e10*/  SHF.R.U32.HI R7, RZ, R18, R9 ;  /* 0x00000012ff077219 */ /* 0x000fe20000011609 */
[----:B------:R-:W-:Y:S01]  /*0e20*/  ULDC UR4, c[0x0][0x150] ;  /* 0x0000540000047ab9 */ /* 0x000fe20000000800 */
[----:B0-----:R-:W-:Y:S02]  /*0e30*/  IADD3 R11, P0, RZ, -R30, RZ ;  /* 0x8000001eff0b7210 */ /* 0x001fe40007f1e0ff */
[----:B------:R-:W-:-:S03]  /*0e40*/  I2FP.F32.U32 R3, R6 ;  /* 0x0000000600037245 */ /* 0x000fc60000201000 */
[----:B------:R-:W0:Y:S01]  /*0e50*/  LDC.64 R26, c[0x0][0x640] ;  /* 0x00019000ff1a7b82 */ /* 0x000e220000000a00 */
[----:B------:R-:W-:Y:S02]  /*0e60*/  IMAD.X R13, RZ, RZ, ~R7, P0 ;  /* 0x000000ffff0d7224 */ /* 0x000fe400000e0e07 */
[----:B------:R-:W-:Y:S01]  /*0e70*/  FMUL R3, R3, UR4 ;  /* 0x0000000403037c20 */ /* 0x000fe20008400000 */
[----:B------:R-:W-:Y:S01]  /*0e80*/  IMAD.WIDE.U32 R8, R11, R24, R16 ;  /* 0x000000180b087225 */ /* 0x000fe200078e0010 */
[----:B------:R-:W-:-:S03]  /*0e90*/  ULDC UR4, c[0x0][0x154] ;  /* 0x0000550000047ab9 */ /* 0x000fc60000000800 */
[----:B------:R-:W-:Y:S01]  /*0ea0*/  IMAD R10, R13, R24, RZ ;  /* 0x000000180d0a7224 */ /* 0x000fe200078e02ff */
[----:B------:R-:W2:Y:S01]  /*0eb0*/  LDC R7, c[0x0][0x144] ;  /* 0x00005100ff077b82 */ /* 0x000ea20000000800 */
[----:B------:R-:W3:Y:S02]  /*0ec0*/  F2I.U32.TRUNC.NTZ R3, R3 ;  /* 0x0000000300037305 */ /* 0x000ee4000020f000 */
[----:B------:R-:W-:-:S04]  /*0ed0*/  IMAD R11, R11, R25, R10 ;  /* 0x000000190b0b7224 */ /* 0x000fc800078e020a */
[----:B------:R-:W-:Y:S01]  /*0ee0*/  IMAD.IADD R9, R9, 0x1, R11 ;  /* 0x0000000109097824 */ /* 0x000fe200078e020b */
[----:B------:R-:W4:Y:S01]  /*0ef0*/  LDC R18, c[0x0][0x608] ;  /* 0x00018200ff127b82 */ /* 0x000f220000000800 */
[----:B------:R-:W-:-:S03]  /*0f00*/  IMAD.MOV.U32 R11, RZ, RZ, -0x1 ;  /* 0xffffffffff0b7424 */ /* 0x000fc600078e00ff */
[-C--:B-1----:R-:W-:Y:S02]  /*0f10*/  SHF.R.U64 R22, R8, R12.reuse, R9 ;  /* 0x0000000c08167219 */ /* 0x082fe40000001209 */
[----:B------:R-:W-:Y:S02]  /*0f20*/  I2FP.F32.U32 R8, R15 ;  /* 0x0000000f00087245 */ /* 0x000fe40000201000 */
[----:B------:R-:W1:Y:S01]  /*0f30*/  LDC R24, c[0x0][0x658] ;  /* 0x00019600ff187b82 */ /* 0x000e620000000800 */
[----:B0-----:R-:W-:Y:S01]  /*0f40*/  ISETP.NE.U32.AND P0, PT, R26, RZ, PT ;  /* 0x000000ff1a00720c */ /* 0x001fe20003f05070 */
[----:B---3--:R-:W-:Y:S01]  /*0f50*/  IMAD.MOV R10, RZ, RZ, -R3 ;  /* 0x000000ffff0a7224 */ /* 0x008fe200078e0a03 */
[----:B------:R-:W-:Y:S01]  /*0f60*/  SHF.R.U32.HI R9, RZ, R12, R9 ;  /* 0x0000000cff097219 */ /* 0x000fe20000011609 */
[----:B------:R-:W-:Y:S01]  /*0f70*/  FMUL R8, R8, UR4 ;  /* 0x0000000408087c20 */ /* 0x000fe20008400000 */
[----:B------:R-:W-:-:S03]  /*0f80*/  ISETP.NE.AND.EX P0, PT, R27, RZ, PT, P0 ;  /* 0x000000ff1b00720c */ /* 0x000fc60003f05300 */
[----:B------:R-:W0:Y:S01]  /*0f90*/  LDC R20, c[0x0][0x148] ;  /* 0x00005200ff147b82 */ /* 0x000e220000000800 */
[----:B--2---:R-:W-:-:S07]  /*0fa0*/  IMAD R3, R7, R10, R6 ;  /* 0x0000000a07037224 */ /* 0x004fce00078e0206 */
[----:B------:R-:W2:Y:S01]  /*0fb0*/  LDC R21, c[0x0][0x600] ;  /* 0x00018000ff157b82 */ /* 0x000ea20000000800 */
[-CC-:B----4-:R-:W-:Y:S02]  /*0fc0*/  SHF.R.U64 R32, R22, R18.reuse, R9.reuse ;  /* 0x0000001216207219 */ /* 0x190fe40000001209 */
[----:B------:R-:W-:Y:S01]  /*0fd0*/  SHF.R.U32.HI R7, RZ, R18, R9 ;  /* 0x00000012ff077219 */ /* 0x000fe20000011609 */
[----:B------:R-:W-:Y:S01]  /*0fe0*/  IMAD.MOV.U32 R9, RZ, RZ, 0x1 ;  /* 0x00000001ff097424 */ /* 0x000fe200078e00ff */
[----:B------:R3:W4:Y:S03]  /*0ff0*/  F2I.U32.TRUNC.NTZ R18, R8 ;  /* 0x0000000800127305 */ /* 0x000726000020f000 */
[----:B------:R-:W0:Y:S01]  /*1000*/  LDC R25, c[0x0][0x648] ;  /* 0x00019200ff197b82 */ /* 0x000e220000000800 */
[-C--:B-1----:R-:W-:Y:S02]  /*1010*/  SHF.L.U32 R6, R11, R24.reuse, RZ ;  /* 0x000000180b067219 */ /* 0x082fe400000006ff */
[----:B------:R-:W-:-:S02]  /*1020*/  SHF.R.U64 R34, R32, R24, R7 ;  /* 0x0000001820227219 */ /* 0x000fc40000001207 */
[----:B------:R-:W-:Y:S02]  /*1030*/  LOP3.LUT R13, RZ, R6, RZ, 0x33, !PT ;  /* 0x00000006ff0d7212 */ /* 0x000fe400078e33ff */
[-C--:B------:R-:W-:Y:S01]  /*1040*/  SHF.R.U32.HI R7, RZ, R24.reuse, R7 ;  /* 0x00000018ff077219 */ /* 0x080fe20000011607 */
[----:B------:R-:W1:Y:S01]  /*1050*/  LDC R29, c[0x0][0x638] ;  /* 0x00018e00ff1d7b82 */ /* 0x000e620000000800 */
[----:B------:R-:W-:Y:S01]  /*1060*/  SHF.L.U32 R12, R9, R24, RZ ;  /* 0x00000018090c7219 */ /* 0x000fe200000006ff */
[----:B------:R-:W-:-:S06]  /*1070*/  IMAD.MOV.U32 R6, RZ, RZ, R34 ;  /* 0x000000ffff067224 */ /* 0x000fcc00078e0022 */
[----:B------:R-:W0:Y:S01]  /*1080*/  LDC R28, c[0x0][0x610] ;  /* 0x00018400ff1c7b82 */ /* 0x000e220000000800 */
[----:B---34-:R-:W-:Y:S05]  /*1090*/  @!P0 BRA `(.L_x_13) ;  /* 0x0000000000288947 */ /* 0x018fea0003800000 */
[----:B------:R-:W3:Y:S02]  /*10a0*/  LDC R11, c[0x0][0x64c] ;  /* 0x00019300ff0b7b82 */ /* 0x000ee40000000800 */
[----:B---3--:R-:W-:-:S05]  /*10b0*/  IADD3 R11, P0, R34, R11, RZ ;  /* 0x0000000b220b7210 */ /* 0x008fca0007f1e0ff */
[----:B------:R-:W-:-:S04]  /*10c0*/  IMAD.X R19, RZ, RZ, R7, P0 ;  /* 0x000000ffff137224 */ /* 0x000fc800000e0607 */
[----:B------:R-:W-:-:S04]  /*10d0*/  IMAD.WIDE.U32 R6, R19, R26, RZ ;  /* 0x0000001a13067225 */ /* 0x000fc800078e00ff */
[----:B------:R-:W-:-:S04]  /*10e0*/  IMAD.WIDE.U32 R8, P0, R11, R27, R6 ;  /* 0x0000001b0b087225 */ /* 0x000fc80007800006 */
[----:B------:R-:W-:-:S04]  /*10f0*/  IMAD.WIDE.U32 R6, R11, R26, RZ ;  /* 0x0000001a0b067225 */ /* 0x000fc800078e00ff */
[----:B------:R-:W-:Y:S01]  /*1100*/  IMAD.X R11, RZ, RZ, RZ, P0 ;  /* 0x000000ffff0b7224 */ /* 0x000fe200000e06ff */
[----:B------:R-:W-:Y:S01]  /*1110*/  IADD3 RZ, P0, R7, R8, RZ ;  /* 0x0000000807ff7210 */ /* 0x000fe20007f1e0ff */
[----:B------:R-:W-:-:S04]  /*1120*/  IMAD.MOV.U32 R10, RZ, RZ, R9 ;  /* 0x000000ffff0a7224 */ /* 0x000fc800078e0009 */
[----:B------:R-:W-:-:S08]  /*1130*/  IMAD.WIDE.U32.X R6, R19, R27, R10, P0 ;  /* 0x0000001b13067225 */ /* 0x000fd000000e040a */
.L_x_13:
[----:B0-----:R-:W-:Y:S01]  /*1140*/  SHF.R.U64 R6, R6, R25, R7 ;  /* 0x0000001906067219 */ /* 0x001fe20000001207 */
[----:B--2---:R-:W-:Y:S01]  /*1150*/  VIADD R7, R21, 0xffffffff ;  /* 0xffffffff15077836 */ /* 0x004fe20000000000 */
[----:B------:R-:W-:Y:S01]  /*1160*/  LOP3.LUT R13, R32, R13, RZ, 0xc0, !PT ;  /* 0x0000000d200d7212 */ /* 0x000fe200078ec0ff */
[----:B------:R-:W-:Y:S02]  /*1170*/  IMAD.MOV R18, RZ, RZ, -R18 ;  /* 0x000000ffff127224 */ /* 0x000fe400078e0a12 */
[----:B------:R-:W-:Y:S01]  /*1180*/  IMAD.MOV R8, RZ, RZ, -R6 ;  /* 0x000000ffff087224 */ /* 0x000fe200078e0a06 */
[----:B------:R-:W-:Y:S01]  /*1190*/  LOP3.LUT R7, R22, R7, RZ, 0xc0, !PT ;  /* 0x0000000716077212 */ /* 0x000fe200078ec0ff */
[----:B------:R-:W-:Y:S02]  /*11a0*/  IMAD R12, R12, R6, R13 ;  /* 0x000000060c0c7224 */ /* 0x000fe400078e020d */
[----:B------:R-:W-:Y:S02]  /*11b0*/  @P1 IMAD R3, R20, R18, R15 ;  /* 0x0000001214031224 */ /* 0x000fe400078e020f */
[----:B-1----:R-:W-:-:S02]  /*11c0*/  IMAD R6, R8, R29, R34 ;  /* 0x0000001d08067224 */ /* 0x002fc400078e0222 */
[----:B------:R-:W-:Y:S02]  /*11d0*/  IMAD R22, R12, R28, R3 ;  /* 0x0000001c0c167224 */ /* 0x000fe400078e0203 */
[----:B------:R-:W-:Y:S02]  /*11e0*/  IMAD R7, R6, R21, R7 ;  /* 0x0000001506077224 */ /* 0x000fe400078e0207 */
[----:B------:R-:W-:Y:S02]  /*11f0*/  IMAD.MOV.U32 R3, RZ, RZ, 0x1 ;  /* 0x00000001ff037424 */ /* 0x000fe400078e00ff */
[----:B------:R-:W-:Y:S01]  /*1200*/  IMAD.MOV.U32 R18, RZ, RZ, R30 ;  /* 0x000000ffff127224 */ /* 0x000fe200078e001e */
[----:B------:R-:W-:Y:S02]  /*1210*/  SEL R19, R7, R22, !P1 ;  /* 0x0000001607137207 */ /* 0x000fe40004800000 */
[----:B------:R-:W-:-:S07]  /*1220*/  SEL R22, R22, R7, !P1 ;  /* 0x0000000716167207 */ /* 0x000fce0004800000 */
.L_x_11:
[----:B------:R-:W-:Y:S05]  /*1230*/  @!P2 BRA `(.L_x_14) ;  /* 0x00000048001ca947 */ /* 0x000fea0003800000 */
[----:B------:R-:W-:-:S13]  /*1240*/  ISETP.GT.U32.AND P0, PT, R31, 0x1, PT ;  /* 0x000000011f00780c */ /* 0x000fda0003f04070 */
[----:B------:R-:W-:Y:S05]  /*1250*/  @P0 EXIT ;  /* 0x000000000000094d */ /* 0x000fea0003800000 */
.L_x_15:
[----:B------:R-:W-:-:S08]  /*1260*/  NOP ;  /* 0x0000000000007918 */ /* 0x000fd00000000000 */
[----:B------:R-:W1:Y:S02]  /*1270*/  USETMAXREG.TRY_ALLOC.CTAPOOL UP0, 0xe8 ;  /* 0x000000e8000079c8 */ /* 0x000e640008000600 */
[----:B-1----:R-:W-:-:S13]  /*1280*/  PLOP3.LUT P0, PT, PT, PT, UP0, 0x80, 0x0 ;  /* 0x000000000000781c */ /* 0x002fda0003f0f008 */
[----:B------:R-:W-:Y:S05]  /*1290*/  @!P0 BRA `(.L_x_15) ;  /* 0xfffffffc00f08947 */ /* 0x000fea000383ffff */
[----:B------:R-:W-:-:S13]  /*12a0*/  LOP3.LUT P0, RZ, R3, 0xff, RZ, 0xc0, !PT ;  /* 0x000000ff03ff7812 */ /* 0x000fda000780c0ff */
[----:B------:R-:W-:Y:S05]  /*12b0*/  @!P0 EXIT ;  /* 0x000000000000894d */ /* 0x000fea0003800000 */
[----:B------:R-:W2:Y:S01]  /*12c0*/  LDL.64 R8, [R1] ;  /* 0x0000000001087983 */ /* 0x000ea20000100a00 */
[----:B------:R-:W-:Y:S01]  /*12d0*/  SHF.R.S32.HI R3, RZ, 0x1f, R4 ;  /* 0x0000001fff037819 */ /* 0x000fe20000011404 */
[----:B------:R-:W1:Y:S01]  /*12e0*/  S2UR UR4, SR_CgaCtaId ;  /* 0x00000000000479c3 */ /* 0x000e620000008800 */
[----:B------:R-:W-:Y:S02]  /*12f0*/  UISETP.LT.AND UP0, UPT, UR40, 0x1, UPT ;  /* 0x000000012800788c */ /* 0x000fe4000bf01270 */
[CC--:B------:R-:W-:Y:S01]  /*1300*/  LEA.HI R5, R3.reuse, R4.reuse, RZ, 0x2 ;  /* 0x0000000403057211 */ /* 0x0c0fe200078f10ff */
[----:B------:R-:W-:Y:S01]  /*1310*/  UIADD3 UR5, UR43, -0x1, URZ ;  /* 0xffffffff2b057890 */ /* 0x000fe2000fffe03f */
[----:B------:R-:W-:Y:S01]  /*1320*/  LEA.HI R3, R3, R4, RZ, 0x5 ;  /* 0x0000000403037211 */ /* 0x000fe200078f28ff */
[----:B------:R-:W-:Y:S01]  /*1330*/  USEL UR42, UR40, 0x1, UP0 ;  /* 0x00000001282a7887 */ /* 0x000fe20008000000 */
[--C-:B------:R-:W-:Y:S01]  /*1340*/  SHF.R.S32.HI R90, RZ, 0x2, R5.reuse ;  /* 0x00000002ff5a7819 */ /* 0x100fe20000011405 */
[----:B------:R-:W3:Y:S01]  /*1350*/  LDC R94, c[0x0][0x658] ;  /* 0x00019600ff5e7b82 */ /* 0x000ee20000000800 */
[----:B------:R-:W-:Y:S01]  /*1360*/  SHF.R.S32.HI R7, RZ, 0x1f, R5 ;  /* 0x0000001fff077819 */ /* 0x000fe20000011405 */
[----:B------:R-:W-:Y:S01]  /*1370*/  UMOV UR41, 0x400 ;  /* 0x0000040000297882 */ /* 0x000fe20000000000 */
[----:B------:R-:W-:Y:S01]  /*1380*/  SHF.R.S32.HI R3, RZ, 0x5, R3 ;  /* 0x00000005ff037819 */ /* 0x000fe20000011403 */
[----:B------:R-:W-:Y:S01]  /*1390*/  UISETP.NE.AND UP0, UPT, UR5, URZ, UPT ;  /* 0x0000003f0500728c */ /* 0x000fe2000bf05270 */
[----:B------:R-:W-:Y:S01]  /*13a0*/  LEA.HI R7, R7, R90, RZ, 0x3 ;  /* 0x0000005a07077211 */ /* 0x000fe200078f18ff */
[----:B------:R-:W-:Y:S01]  /*13b0*/  ULDC UR6, c[0x0][0x284] ;  /* 0x0000a10000067ab9 */ /* 0x000fe20000000800 */
[----:B------:R-:W-:Y:S01]  /*13c0*/  LOP3.LUT R5, R5, 0xfffffffc, RZ, 0xc0, !PT ;  /* 0xfffffffc05057812 */ /* 0x000fe200078ec0ff */
[----:B------:R-:W4:Y:S01]  /*13d0*/  LDC R6, c[0x0][0x288] ;  /* 0x0000a200ff067b82 */ /* 0x000f220000000800 */
[----:B------:R-:W-:Y:S01]  /*13e0*/  LOP3.LUT R7, R7, 0xfffffff8, RZ, 0xc0, !PT ;  /* 0xfffffff807077812 */ /* 0x000fe200078ec0ff */
[----:B------:R-:W-:-:S02]  /*13f0*/  USHF.L.U32 UR45, UR40, 0x1, URZ ;  /* 0x00000001282d7899 */ /* 0x000fc4000800063f */
[----:B------:R-:W-:Y:S01]  /*1400*/  IMAD.IADD R5, R4, 0x1, -R5 ;  /* 0x0000000104057824 */ /* 0x000fe200078e0a05 */
[----:B------:R-:W-:Y:S01]  /*1410*/  UIADD3 UR42, -UR42, UR40, URZ ;  /* 0x000000282a2a7290 */ /* 0x000fe2000fffe13f */
[----:B------:R-:W-:Y:S02]  /*1420*/  IMAD.IADD R90, R90, 0x1, -R7 ;  /* 0x000000015a5a7824 */ /* 0x000fe400078e0a07 */
[----:B------:R-:W0:Y:S01]  /*1430*/  LDC R97, c[0x0][0x600] ;  /* 0x00018000ff617b82 */ /* 0x000e220000000800 */
[----:B-1----:R-:W-:Y:S01]  /*1440*/  ULEA UR41, UR4, UR41, 0x18 ;  /* 0x0000002904297291 */ /* 0x002fe2000f8ec03f */
[--C-:B------:R-:W-:Y:S01]  /*1450*/  IMAD R99, R3, -0x10, -R90.reuse ;  /* 0xfffffff003637824 */ /* 0x100fe200078e0a5a */
[--C-:B------:R-:W-:Y:S01]  /*1460*/  SHF.R.S32.HI R91, RZ, 0x1f, R90.reuse ;  /* 0x0000001fff5b7819 */ /* 0x100fe2000001145a */
[----:B------:R-:W-:Y:S01]  /*1470*/  USHF.L.U32 UR4, UR5, 0x3, URZ ;  /* 0x0000000305047899 */ /* 0x000fe2000800063f */
[----:B------:R-:W-:Y:S01]  /*1480*/  IMAD.MOV.U32 R7, RZ, RZ, 0x1 ;  /* 0x00000001ff077424 */ /* 0x000fe200078e00ff */
[----:B------:R-:W-:Y:S01]  /*1490*/  USEL UR5, URZ, 0x1, UP0 ;  /* 0x000000013f057887 */ /* 0x000fe20008000000 */
[----:B------:R-:W-:Y:S01]  /*14a0*/  IMAD.SHL.U32 R92, R5, 0x2, RZ ;  /* 0x00000002055c7824 */ /* 0x000fe200078e00ff */
[----:B------:R-:W-:Y:S01]  /*14b0*/  UIADD3 UR46, UR41, 0xa0, URZ ;  /* 0x000000a0292e7890 */ /* 0x000fe2000fffe03f */
[----:B------:R-:W-:Y:S01]  /*14c0*/  IMAD.WIDE R90, R3, 0x10, R90 ;  /* 0x00000010035a7825 */ /* 0x000fe200078e025a */
[----:B------:R-:W-:-:S02]  /*14d0*/  ULOP3.LUT UR4, UR4, 0x8, URZ, 0xc0, !UPT ;  /* 0x0000000804047892 */ /* 0x000fc4000f8ec03f */
[----:B------:R-:W-:Y:S01]  /*14e0*/  SHF.R.S32.HI R93, RZ, 0x1f, R92 ;  /* 0x0000001fff5d7819 */ /* 0x000fe2000001145c */
[----:B------:R-:W-:Y:S01]  /*14f0*/  IMAD.MOV.U32 R3, RZ, RZ, -0x1 ;  /* 0xffffffffff037424 */ /* 0x000fe200078e00ff */
[----:B------:R-:W-:Y:S01]  /*1500*/  ULEA UR43, UR43, UR46, 0x3 ;  /* 0x0000002e2b2b7291 */ /* 0x000fe2000f8e183f */
[----:B------:R-:W-:Y:S01]  /*1510*/  IMAD.U32 R101, RZ, RZ, UR5 ;  /* 0x00000005ff657e24 */ /* 0x000fe2000f8e00ff */
[----:B------:R-:W-:Y:S01]  /*1520*/  ULOP3.LUT UR47, UR4, 0x8, URZ, 0x3c, !UPT ;  /* 0x00000008042f7892 */ /* 0x000fe2000f8e3c3f */
[----:B----4-:R-:W-:Y:S01]  /*1530*/  IMAD R95, R5, -0x2, R6 ;  /* 0xfffffffe055f7824 */ /* 0x010fe200078e0206 */
[-C--:B---3--:R-:W-:Y:S01]  /*1540*/  SHF.L.U32 R3, R3, R94.reuse, RZ ;  /* 0x0000005e03037219 */ /* 0x088fe200000006ff */
[----:B------:R-:W-:Y:S01]  /*1550*/  VIADD R99, R99, UR6 ;  /* 0x0000000663637c36 */ /* 0x000fe20008000000 */
[----:B------:R-:W-:Y:S01]  /*1560*/  SHF.L.U32 R94, R7, R94, RZ ;  /* 0x0000005e075e7219 */ /* 0x000fe200000006ff */
[----:B------:R-:W-:Y:S01]  /*1570*/  ULOP3.LUT UR44, UR4, 0x18, URZ, 0x3c, !UPT ;  /* 0x00000018042c7892 */ /* 0x000fe2000f8e3c3f */
[----:B------:R-:W-:Y:S01]  /*1580*/  LOP3.LUT R98, RZ, R3, RZ, 0x33, !PT ;  /* 0x00000003ff627212 */ /* 0x000fe200078e33ff */
[----:B0-----:R-:W-:Y:S01]  /*1590*/  VIADD R97, R97, 0xffffffff ;  /* 0xffffffff61617836 */ /* 0x001fe20000000000 */
[----:B--2---:R-:W-:-:S09]  /*15a0*/  SHF.L.U64.HI R96, R8, 0x1, R0 ;  /* 0x0000000108607819 */ /* 0x004fd20000010200 */
.L_x_167:
[----:B------:R-:W-:-:S04]  /*15b0*/  SHF.L.U32 R0, R101, 0x1f, RZ ;  /* 0x0000001f65007819 */ /* 0x000fc800000006ff */
[----:B------:R-:W0:Y:S02]  /*15c0*/  SYNCS.PHASECHK.TRANS64.TRYWAIT P0, [UR43+-0x8], R0 ;  /* 0xfffff800ff0075a7 */ /* 0x000e24000800016b */
[----:B01--4-:R-:W-:Y:S05]  /*15d0*/  @!P0 BRA `(.L_x_16) ;  /* 0x0000005400d08947 */ /* 0x013fea0003800000 */
.L_x_194:
[----:B------:R-:W-:Y:S02]  /*15e0*/  ULDC UR4, c[0x0][0x28c] ;  /* 0x0000a30000047ab9 */ /* 0x000fe40000000800 */
[----:B------:R-:W-:-:S13]  /*15f0*/  ISETP.LT.AND P0, PT, RZ, UR4, PT ;  /* 0x00000004ff007c0c */ /* 0x000fda000bf01270 */
[----:B------:R-:W-:Y:S05]  /*1600*/  @P0 BRA `(.L_x_17) ;  /* 0x0000000000400947 */ /* 0x000fea0003800000 */
[----:B0-----:R-:W-:Y:S01]  /*1610*/  MOV R0, 0x0 ;  /* 0x0000000000007802 */ /* 0x001fe20000000f00 */
[----:B------:R-:W-:Y:S01]  /*1620*/  ULDC.64 UR4, c[0x4][0x68] ;  /* 0x01001a0000047ab9 */ /* 0x000fe20000000a00 */
[----:B------:R-:W-:Y:S01]  /*1630*/  ULDC.64 UR6, c[0x4][0x8] ;  /* 0x0100020000067ab9 */ /* 0x000fe20000000a00 */
[----:B------:R-:W-:Y:S01]  /*1640*/  IMAD.U32 R4, RZ, RZ, UR4 ;  /* 0x00000004ff047e24 */ /* 0x000fe2000f8e00ff */
[----:B------:R0:W1:Y:S01]  /*1650*/  LDC.64 R14, c[0x4][R0] ;  /* 0x01000000000e7b82 */ /* 0x0000620000000a00 */
[----:B------:R-:W-:Y:S01]  /*1660*/  IMAD.U32 R5, RZ, RZ, UR5 ;  /* 0x00000005ff057e24 */ /* 0x000fe2000f8e00ff */
[----:B------:R-:W-:Y:S01]  /*1670*/  ULDC.64 UR4, c[0x4][0x70] ;  /* 0x01001c0000047ab9 */ /* 0x000fe20000000a00 */
[----:B------:R-:W-:Y:S02]  /*1680*/  IMAD.U32 R10, RZ, RZ, UR6 ;  /* 0x00000006ff0a7e24 */ /* 0x000fe4000f8e00ff */
[----:B------:R-:W-:Y:S02]  /*1690*/  IMAD.U32 R6, RZ, RZ, UR4 ;  /* 0x00000004ff067e24 */ /* 0x000fe4000f8e00ff */
[----:B------:R-:W-:-:S02]  /*16a0*/  IMAD.U32 R7, RZ, RZ, UR5 ;  /* 0x00000005ff077e24 */ /* 0x000fc4000f8e00ff */
[----:B------:R-:W-:Y:S02]  /*16b0*/  IMAD.U32 R11, RZ, RZ, UR7 ;  /* 0x00000007ff0b7e24 */ /* 0x000fe4000f8e00ff */
[----:B------:R-:W-:Y:S02]  /*16c0*/  IMAD.MOV.U32 R8, RZ, RZ, 0x1e1 ;  /* 0x000001e1ff087424 */ /* 0x000fe400078e00ff */
[----:B------:R-:W-:Y:S02]  /*16d0*/  IMAD.MOV.U32 R12, RZ, RZ, 0x1 ;  /* 0x00000001ff0c7424 */ /* 0x000fe400078e00ff */
[----:B0-----:R-:W-:-:S07]  /*16e0*/  IMAD.MOV.U32 R13, RZ, RZ, RZ ;  /* 0x000000ffff0d7224 */ /* 0x001fce00078e00ff */
[----:B------:R-:W-:-:S07]  /*16f0*/  LEPC R20, `(.L_x_17) ;  /* 0x000000001014794e */ /* 0x000fce0000000000 */
[----:B-1---5:R-:W-:Y:S05]  /*1700*/  CALL.ABS.NOINC R14 ;  /* 0x000000000e007343 */ /* 0x022fea0003c00000 */
.L_x_17:
[----:B0-----:R-:W-:-:S04]  /*1710*/  LOP3.LUT R0, R23, 0x1, RZ, 0xfc, !PT ;  /* 0x0000000117007812 */ /* 0x001fc800078efcff */
[----:B------:R-:W-:-:S13]  /*1720*/  ISETP.NE.AND P0, PT, R0, 0x3, PT ;  /* 0x000000030000780c */ /* 0x000fda0003f05270 */
[----:B------:R-:W-:Y:S05]  /*1730*/  @!P0 BRA `(.L_x_18) ;  /* 0x0000000000048947 */ /* 0x000fea0003800000 */
[----:B------:R-:W-:Y:S01]  /*1740*/  BPT.TRAP 0x1 ;  /* 0x000000040000795c */ /* 0x000fe20000300000 */
.L_x_18:
[----:B------:R-:W-:Y:S02]  /*1750*/  IMAD.U32 R3, RZ, RZ, UR38 ;  /* 0x00000026ff037e24 */ /* 0x000fe4000f8e00ff */
[----:B------:R-:W-:-:S03]  /*1760*/  IMAD.U32 R0, RZ, RZ, UR39 ;  /* 0x00000027ff007e24 */ /* 0x000fc6000f8e00ff */
[----:B------:R-:W-:Y:S02]  /*1770*/  LEA R3, R3, UR41, 0x3 ;  /* 0x0000002903037c11 */ /* 0x000fe4000f8e18ff */
[----:B------:R-:W-:-:S04]  /*1780*/  SHF.L.U32 R0, R0, 0x1f, RZ ;  /* 0x0000001f00007819 */ /* 0x000fc800000006ff */
[----:B------:R0:W1:Y:S01]  /*1790*/  SYNCS.PHASECHK.TRANS64.TRYWAIT P1, [R3+URZ], R0 ;  /* 0x00000000030075a7 */ /* 0x000062000802017f */
[----:B------:R-:W-:Y:S05]  /*17a0*/  @!P0 BRA `(.L_x_19) ;  /* 0x0000000000048947 */ /* 0x000fea0003800000 */
[----:B------:R-:W-:Y:S01]  /*17b0*/  BPT.TRAP 0x1 ;  /* 0x000000040000795c */ /* 0x000fe20000300000 */
.L_x_19:
[----:B------:R-:W-:-:S05]  /*17c0*/  IMAD.U32 R4, RZ, RZ, UR42 ;  /* 0x0000002aff047e24 */ /* 0x000fca000f8e00ff */
[----:B------:R-:W-:Y:S01]  /*17d0*/  ISETP.GE.AND P2, PT, R4, 0x1, PT ;  /* 0x000000010400780c */ /* 0x000fe20003f46270 */
[----:B-1----:R-:W-:-:S12]  /*17e0*/  @P1 BRA `(.L_x_20) ;  /* 0x0000000000081947 */ /* 0x002fd80003800000 */
[----:B------:R-:W1:Y:S02]  /*17f0*/  SYNCS.PHASECHK.TRANS64.TRYWAIT P1, [R3+URZ], R0 ;  /* 0x00000000030075a7 */ /* 0x000e64000802017f */
[----:B-1----:R-:W-:Y:S05]  /*1800*/  @!P1 BRA `(.L_x_21) ;  /* 0x00000054005c9947 */ /* 0x002fea0003800000 */
.L_x_20:
[----:B------:R-:W-:Y:S05]  /*1810*/  WARPSYNC.ALL ;  /* 0x0000000000007948 */ /* 0x000fea0003800000 */
[----:B------:R-:W-:Y:S01]  /*1820*/  UIADD3 UR4, UR41, 0x180, URZ ;  /* 0x0000018029047890 */ /* 0x000fe2000fffe03f */
[----:B------:R-:W-:Y:S01]  /*1830*/  WARPGROUP.ARRIVE ;  /* 0x00000000000079c5 */ /* 0x000fe20000000000 */
[----:B------:R-:W-:Y:S02]  /*1840*/  UIADD3 UR5, UR41, 0x12180, URZ ;  /* 0x0001218029057890 */ /* 0x000fe4000fffe03f */
[----:B------:R-:W-:Y:S02]  /*1850*/  USHF.R.U32.HI UR4, URZ, 0x4, UR4 ;  /* 0x000000043f047899 */ /* 0x000fe40008011604 */
[----:B------:R-:W-:-:S02]  /*1860*/  USHF.R.U32.HI UR5, URZ, 0x4, UR5 ;  /* 0x000000043f057899 */ /* 0x000fc40008011605 */
[----:B------:R-:W-:Y:S02]  /*1870*/  ULOP3.LUT UR4, UR4, 0x3fff, URZ, 0xc0, !UPT ;  /* 0x00003fff04047892 */ /* 0x000fe4000f8ec03f */
[----:B------:R-:W-:Y:S02]  /*1880*/  ULOP3.LUT UR5, UR5, 0x3fff, URZ, 0xc0, !UPT ;  /* 0x00003fff05057892 */ /* 0x000fe4000f8ec03f */
[----:B------:R-:W-:Y:S02]  /*1890*/  ULOP3.LUT UR8, UR4, 0x10000, URZ, 0xfc, !UPT ;  /* 0x0001000004087892 */ /* 0x000fe4000f8efc3f */
[----:B------:R-:W-:Y:S02]  /*18a0*/  ULOP3.LUT UR9, UR5, 0x10000, URZ, 0xfc, !UPT ;  /* 0x0001000005097892 */ /* 0x000fe4000f8efc3f */
[----:B------:R-:W-:Y:S02]  /*18b0*/  ULEA UR10, UR38, UR8, 0x9 ;  /* 0x00000008260a7291 */ /* 0x000fe4000f8e483f */
[----:B------:R-:W-:Y:S01]  /*18c0*/  ULEA UR11, UR38, UR9, 0xa ;  /* 0x00000009260b7291 */ /* 0x000fe2000f8e503f */
[----:B------:R-:W-:Y:S01]  /*18d0*/  UMOV UR5, 0x40000040 ;  /* 0x4000004000057882 */ /* 0x000fe20000000000 */
[----:B------:R-:W-:-:S03]  /*18e0*/  UMOV UR7, 0x40000040 ;  /* 0x4000004000077882 */ /* 0x000fc60000000000 */
[----:B------:R-:W-:Y:S02]  /*18f0*/  UMOV UR4, UR10 ;  /* 0x0000000a00047c82 */ /* 0x000fe40008000000 */
[----:B------:R-:W-:Y:S02]  /*1900*/  UMOV UR6, UR11 ;  /* 0x0000000b00067c82 */ /* 0x000fe40008000000 */
[----:B------:R-:W-:Y:S01]  /*1910*/  IGMMA.64x128x32.S8.S8 R24, gdesc[UR4], RZ, !UPT, gsb0 ;  /* 0x03600000041879f1 */ /* 0x000fe2000c0410ff */
[----:B------:R-:W-:Y:S02]  /*1920*/  UIADD3 UR4, UR10, 0x2, URZ ;  /* 0x000000020a047890 */ /* 0x000fe4000fffe03f */
[----:B------:R-:W-:Y:S01]  /*1930*/  UIADD3 UR6, UR11, 0x2, URZ ;  /* 0x000000020b067890 */ /* 0x000fe2000fffe03f */
[----:B------:R-:W-:Y:S01]  /*1940*/  UMOV UR5, 0x40000040 ;  /* 0x4000004000057882 */ /* 0x000fe20000000000 */
[----:B------:R-:W-:Y:S01]  /*1950*/  UMOV UR7, 0x40000040 ;  /* 0x4000004000077882 */ /* 0x000fe20000000000 */
[----:B------:R-:W-:-:S02]  /*1960*/  WARPGROUP.DEPBAR.LE gsb0, 0x0 ;  /* 0x00008000000079c5 */ /* 0x000fc40000010000 */
[----:B------:R-:W-:-:S06]  /*1970*/  WARPGROUP.ARRIVE ;  /* 0x00000000000079c5 */ /* 0x000fcc0000000000 */
[----:B------:R-:W-:Y:S01]  /*1980*/  IGMMA.64x128x32.S8.S8 R24, gdesc[UR4], R24, gsb0 ;  /* 0x03600000041879f1 */ /* 0x000fe20008041018 */
[----:B------:R-:W-:Y:S02]  /*1990*/  UIADD3 UR4, UR10, 0x4, URZ ;  /* 0x000000040a047890 */ /* 0x000fe4000fffe03f */
[----:B------:R-:W-:Y:S01]  /*19a0*/  UIADD3 UR6, UR11, 0x4, URZ ;  /* 0x000000040b067890 */ /* 0x000fe2000fffe03f */
[----:B------:R-:W-:Y:S01]  /*19b0*/  UMOV UR5, 0x40000040 ;  /* 0x4000004000057882 */ /* 0x000fe20000000000 */
[----:B------:R-:W-:Y:S01]  /*19c0*/  UMOV UR7, 0x40000040 ;  /* 0x4000004000077882 */ /* 0x000fe20000000000 */
[----:B------:R-:W-:Y:S02]  /*19d0*/  WARPGROUP.DEPBAR.LE gsb0, 0x0 ;  /* 0x00008000000079c5 */ /* 0x000fe40000010000 */
        /* <DEDUP_REMOVED lines=8> */
[----:B------:R-:W-:Y:S03]  /*1a60*/  IGMMA.64x128x32.S8.S8 R24, gdesc[UR4], R24, gsb0 ;  /* 0x03600000041879f1 */ /* 0x000fe60008041018 */
[----:B------:R-:W-:Y:S02]  /*1a70*/  WARPGROUP.DEPBAR.LE gsb0, 0x0 ;  /* 0x00008000000079c5 */ /* 0x000fe40000010000 */
[----:B------:R-:W-:Y:S05]  /*1a80*/  @!P2 BRA `(.L_x_22) ;  /* 0x000000040010a947 */ /* 0x000fea0003800000 */
[----:B------:R-:W-:Y:S01]  /*1a90*/  UIADD3 UR4, UR38, 0x1, URZ ;  /* 0x0000000126047890 */ /* 0x000fe2000fffe03f */
[----:B01----:R-:W-:Y:S01]  /*1aa0*/  IMAD.U32 R0, RZ, RZ, UR42 ;  /* 0x0000002aff007e24 */ /* 0x003fe2000f8e00ff */
[----:B------:R-:W-:Y:S02]  /*1ab0*/  UMOV UR11, UR38 ;  /* 0x00000026000b7c82 */ /* 0x000fe40008000000 */
[----:B------:R-:W-:-:S04]  /*1ac0*/  UISETP.NE.AND UP0, UPT, UR4, 0x9, UPT ;  /* 0x000000090400788c */ /* 0x000fc8000bf05270 */
[----:B------:R-:W-:Y:S02]  /*1ad0*/  USEL UR5, URZ, 0x1, UP0 ;  /* 0x000000013f057887 */ /* 0x000fe40008000000 */
[----:B------:R-:W-:Y:S02]  /*1ae0*/  USEL UR10, UR4, URZ, UP0 ;  /* 0x0000003f040a7287 */ /* 0x000fe40008000000 */
[----:B------:R-:W-:-:S06]  /*1af0*/  ULOP3.LUT UR5, UR39, UR5, URZ, 0x3c, !UPT ;  /* 0x0000000527057292 */ /* 0x000fcc000f8e3c3f */
[----:B------:R-:W-:-:S07]  /*1b00*/  IMAD.U32 R5, RZ, RZ, UR5 ;  /* 0x00000005ff057e24 */ /* 0x000fce000f8e00ff */
.L_x_29:
[----:B01----:R-:W-:Y:S05]  /*1b10*/  @!P0 BRA `(.L_x_23) ;  /* 0x0000000000048947 */ /* 0x003fea0003800000 */
[----:B------:R-:W-:Y:S01]  /*1b20*/  BPT.TRAP 0x1 ;  /* 0x000000040000795c */ /* 0x000fe20000300000 */
.L_x_23:
[----:B------:R-:W-:Y:S01]  /*1b30*/  ULEA UR4, UR10, UR41, 0x3 ;  /* 0x000000290a047291 */ /* 0x000fe2000f8e183f */
[----:B------:R-:W-:-:S08]  /*1b40*/  SHF.L.U32 R3, R5, 0x1f, RZ ;  /* 0x0000001f05037819 */ /* 0x000fd000000006ff */
[----:B------:R0:W1:Y:S01]  /*1b50*/  SYNCS.PHASECHK.TRANS64.TRYWAIT P1, [UR4], R3 ;  /* 0x00000003ff0075a7 */ /* 0x0000620008020144 */
[----:B------:R-:W-:Y:S05]  /*1b60*/  @!P0 BRA `(.L_x_24) ;  /* 0x0000000000048947 */ /* 0x000fea0003800000 */
[----:B------:R-:W-:Y:S01]  /*1b70*/  BPT.TRAP 0x1 ;  /* 0x000000040000795c */ /* 0x000fe20000300000 */
.L_x_24:
[----:B-1----:R-:W-:Y:S05]  /*1b80*/  @P1 BRA `(.L_x_25) ;  /* 0x0000000000081947 */ /* 0x002fea0003800000 */
[----:B------:R-:W1:Y:S02]  /*1b90*/  SYNCS.PHASECHK.TRANS64.TRYWAIT P1, [UR4], R3 ;  /* 0x00000003ff0075a7 */ /* 0x000e640008020144 */
[----:B-1----:R-:W-:Y:S05]  /*1ba0*/  @!P1 BRA `(.L_x_26) ;  /* 0x0000005000889947 */ /* 0x002fea0003800000 */
.L_x_25:
[----:B------:R-:W-:Y:S01]  /*1bb0*/  ULEA UR12, UR10, UR8, 0x9 ;  /* 0x000000080a0c7291 */ /* 0x000fe2000f8e483f */
[----:B------:R-:W-:Y:S01]  /*1bc0*/  WARPGROUP.ARRIVE ;  /* 0x00000000000079c5 */ /* 0x000fe20000000000 */
[----:B------:R-:W-:Y:S01]  /*1bd0*/  ULEA UR13, UR10, UR9, 0xa ;  /* 0x000000090a0d7291 */ /* 0x000fe2000f8e503f */
[----:B------:R-:W-:Y:S01]  /*1be0*/  UMOV UR5, 0x40000040 ;  /* 0x4000004000057882 */ /* 0x000fe20000000000 */
[----:B------:R-:W-:-:S03]  /*1bf0*/  UMOV UR7, 0x40000040 ;  /* 0x4000004000077882 */ /* 0x000fc60000000000 */
[----:B------:R-:W-:Y:S02]  /*1c00*/  UMOV UR4, UR12 ;  /* 0x0000000c00047c82 */ /* 0x000fe40008000000 */
[----:B------:R-:W-:Y:S02]  /*1c10*/  UMOV UR6, UR13 ;  /* 0x0000000d00067c82 */ /* 0x000fe40008000000 */
[----:B------:R-:W-:Y:S01]  /*1c20*/  IGMMA.64x128x32.S8.S8 R24, gdesc[UR4], R24, gsb0 ;  /* 0x03600000041879f1 */ /* 0x000fe20008041018 */
        /* <DEDUP_REMOVED lines=23> */
[----:B------:R-:W-:Y:S01]  /*1da0*/  BPT.TRAP 0x1 ;  /* 0x000000040000795c */ /* 0x000fe20000300000 */
.L_x_27:
[----:B------:R-:W-:Y:S01]  /*1db0*/  ULEA UR4, UR11, UR41, 0x3 ;  /* 0x000000290b047291 */ /* 0x000fe2000f8e183f */
[----:B------:R-:W-:-:S03]  /*1dc0*/  ISETP.GT.U32.AND P1, PT, R23, 0x1, PT ;  /* 0x000000011700780c */ /* 0x000fc60003f24070 */
[----:B------:R-:W-:-:S04]  /*1dd0*/  UIADD3 UR4, UR4, 0x48, URZ ;  /* 0x0000004804047890 */ /* 0x000fc8000fffe03f */
[----:B------:R-:W-:-:S09]  /*1de0*/  UPRMT UR4, URZ, 0x654, UR4 ;  /* 0x000006543f047896 */ /* 0x000fd20008000004 */
[----:B------:R-:W-:Y:S01]  /*1df0*/  SYNCS.ARRIVE.TRANS64.RED.A1T0 RZ, [UR4], RZ ;  /* 0x000000ffffff79a7 */ /* 0x000fe20008100404 */
[----:B------:R-:W-:Y:S05]  /*1e00*/  @P1 BRA `(.L_x_28) ;  /* 0x0000000000041947 */ /* 0x000fea0003800000 */
[----:B------:R-:W-:Y:S01]  /*1e10*/  BPT.TRAP 0x1 ;  /* 0x000000040000795c */ /* 0x000fe20000300000 */
.L_x_28:
[----:B------:R-:W-:Y:S01]  /*1e20*/  UIADD3 UR10, UR10, 0x1, URZ ;  /* 0x000000010a0a7890 */ /* 0x000fe2000fffe03f */
[C---:B------:R-:W-:Y:S01]  /*1e30*/  ISETP.GT.AND P1, PT, R0.reuse, 0x1, PT ;  /* 0x000000010000780c */ /* 0x040fe20003f24270 */
[----:B------:R-:W-:Y:S01]  /*1e40*/  UIADD3 UR11, UR11, 0x1, URZ ;  /* 0x000000010b0b7890 */ /* 0x000fe2000fffe03f */
[----:B------:R-:W-:Y:S01]  /*1e50*/  VIADD R0, R0, 0xffffffff ;  /* 0xffffffff00007836 */ /* 0x000fe20000000000 */
[----:B------:R-:W-:Y:S02]  /*1e60*/  UISETP.NE.AND UP0, UPT, UR10, 0x9, UPT ;  /* 0x000000090a00788c */ /* 0x000fe4000bf05270 */
[----:B------:R-:W-:Y:S02]  /*1e70*/  UISETP.NE.AND UP1, UPT, UR11, 0x9, UPT ;  /* 0x000000090b00788c */ /* 0x000fe4000bf25270 */
[----:B------:R-:W-:Y:S02]  /*1e80*/  USEL UR4, URZ, 0x1, UP0 ;  /* 0x000000013f047887 */ /* 0x000fe40008000000 */
[----:B------:R-:W-:-:S02]  /*1e90*/  USEL UR10, UR10, URZ, UP0 ;  /* 0x0000003f0a0a7287 */ /* 0x000fc40008000000 */
[----:B------:R-:W-:Y:S02]  /*1ea0*/  USEL UR11, UR11, URZ, UP1 ;  /* 0x0000003f0b0b7287 */ /* 0x000fe40008800000 */
[----:B------:R-:W-:Y:S01]  /*1eb0*/  LOP3.LUT R5, R5, UR4, RZ, 0x3c, !PT ;  /* 0x0000000405057c12 */ /* 0x000fe2000f8e3cff */
[----:B------:R-:W-:Y:S09]  /*1ec0*/  @P1 BRA `(.L_x_29) ;  /* 0xfffffffc00101947 */ /* 0x000ff2000383ffff */
.L_x_22:
[----:B01----:R-:W0:Y:S01]  /*1ed0*/  LDC R0, c[0x0][0x28c] ;  /* 0x0000a300ff007b82 */ /* 0x003e220000000800 */
[----:B------:R-:W-:-:S04]  /*1ee0*/  IMAD.U32 R3, RZ, RZ, UR47 ;  /* 0x0000002fff037e24 */ /* 0x000fc8000f8e00ff */
[----:B------:R1:W-:Y:S01]  /*1ef0*/  SYNCS.ARRIVE.TRANS64.A1T0 RZ, [R3+UR46], RZ ;  /* 0x000000ff03ff79a7 */ /* 0x0003e2000810002e */
[----:B0-----:R-:W-:-:S13]  /*1f00*/  ISETP.GE.AND P1, PT, R0, 0x1, PT ;  /* 0x000000010000780c */ /* 0x001fda0003f26270 */
[----:B-1----:R-:W-:Y:S05]  /*1f10*/  @!P1 BRA `(.L_x_30) ;  /* 0x0000000000349947 */ /* 0x002fea0003800000 */
[----:B------:R-:W-:Y:S05]  /*1f20*/  @!P0 BRA `(.L_x_31) ;  /* 0x0000000000048947 */ /* 0x000fea0003800000 */
[----:B------:R-:W-:Y:S01]  /*1f30*/  BPT.TRAP 0x1 ;  /* 0x000000040000795c */ /* 0x000fe20000300000 */
.L_x_31:
[----:B------:R-:W-:Y:S01]  /*1f40*/  UIADD3 UR6, UR38, UR42, URZ ;  /* 0x0000002a26067290 */ /* 0x000fe2000fffe03f */
[----:B------:R-:W-:-:S03]  /*1f50*/  ISETP.GT.U32.AND P0, PT, R23, 0x1, PT ;  /* 0x000000011700780c */ /* 0x000fc60003f04070 */
[----:B------:R-:W-:-:S04]  /*1f60*/  UIMAD.WIDE.U32 UR4, UR6, 0x38e38e39, URZ ;  /* 0x38e38e39060478a5 */ /* 0x000fc8000f8e003f */
[----:B------:R-:W-:-:S04]  /*1f70*/  USHF.R.U32.HI UR4, URZ, 0x1, UR5 ;  /* 0x000000013f047899 */ /* 0x000fc80008011605 */
[----:B------:R-:W-:-:S04]  /*1f80*/  UIMAD UR6, UR4, -0x9, UR6 ;  /* 0xfffffff7040678a4 */ /* 0x000fc8000f8e0206 */
[----:B------:R-:W-:-:S04]  /*1f90*/  ULEA UR6, UR6, UR41, 0x3 ;  /* 0x0000002906067291 */ /* 0x000fc8000f8e183f */
[----:B------:R-:W-:-:S04]  /*1fa0*/  UIADD3 UR6, UR6, 0x48, URZ ;  /* 0x0000004806067890 */ /* 0x000fc8000fffe03f */
[----:B------:R-:W-:-:S09]  /*1fb0*/  UPRMT UR6, URZ, 0x654, UR6 ;  /* 0x000006543f067896 */ /* 0x000fd20008000006 */
[----:B------:R-:W-:Y:S01]  /*1fc0*/  SYNCS.ARRIVE.TRANS64.RED.A1T0 RZ, [UR6], RZ ;  /* 0x000000ffffff79a7 */ /* 0x000fe20008100406 */
[----:B------:R-:W-:Y:S05]  /*1fd0*/  @P0 BRA `(.L_x_30) ;  /* 0x0000000000040947 */ /* 0x000fea0003800000 */
[----:B------:R-:W-:Y:S01]  /*1fe0*/  BPT.TRAP 0x1 ;  /* 0x000000040000795c */ /* 0x000fe20000300000 */
.L_x_30:
[----:B------:R-:W-:Y:S01]  /*1ff0*/  SHF.L.U32 R3, R101, 0x1f, RZ ;  /* 0x0000001f65037819 */ /* 0x000fe200000006ff */
[----:B------:R-:W-:Y:S01]  /*2000*/  UIADD3 UR38, UR38, UR45, URZ ;  /* 0x0000002d26267290 */ /* 0x000fe2000fffe03f */
[----:B------:R-:W-:Y:S01]  /*2010*/  IMAD.SHL.U32 R0, R22, 0x40, RZ ;  /* 0x0000004016007824 */ /* 0x000fe200078e00ff */
[----:B------:R-:W-:Y:S01]  /*2020*/  UISETP.GE.U32.AND UP1, UPT, UR45, 0x9, UPT ;  /* 0x000000092d00788c */ /* 0x000fe2000bf26070 */
[----:B------:R-:W0:Y:S01]  /*2030*/  SYNCS.PHASECHK.TRANS64.TRYWAIT P0, [UR43+0x8], R3 ;  /* 0x00000803ff0075a7 */ /* 0x000e22000800016b */
[----:B------:R-:W-:-:S04]  /*2040*/  UISETP.GT.U32.AND UP0, UPT, UR38, 0x8, UPT ;  /* 0x000000082600788c */ /* 0x000fc8000bf04070 */
[----:B------:R-:W-:-:S04]  /*2050*/  UISETP.LT.U32.AND UP0, UPT, UR45, 0x9, UP0 ;  /* 0x000000092d00788c */ /* 0x000fc80008701070 */
[----:B------:R-:W-:Y:S02]  /*2060*/  USEL UR6, URZ, 0x1, !UP0 ;  /* 0x000000013f067887 */ /* 0x000fe4000c000000 */
[----:B------:R-:W-:Y:S02]  /*2070*/  @UP1 UIMAD.WIDE.U32 UR4, UR38, 0x38e38e39, URZ ;  /* 0x38e38e39260418a5 */ /* 0x000fe4000f8e003f */
[----:B------:R-:W-:Y:S02]  /*2080*/  ULOP3.LUT UR39, UR39, UR6, URZ, 0x3c, !UPT ;  /* 0x0000000627277292 */ /* 0x000fe4000f8e3c3f */
[----:B------:R-:W-:-:S04]  /*2090*/  @UP1 USHF.R.U32.HI UR4, URZ, 0x1, UR5 ;  /* 0x000000013f041899 */ /* 0x000fc80008011605 */
[----:B------:R-:W-:Y:S01]  /*20a0*/  @UP1 ULOP3.LUT UR39, UR39, 0x1, UR4, 0x78, !UPT ;  /* 0x0000000127271892 */ /* 0x000fe2000f8e7804 */
[----:B0-----:R-:W-:Y:S11]  /*20b0*/  @!P0 BRA `(.L_x_32) ;  /* 0x0000004c005c8947 */ /* 0x001ff60003800000 */
.L_x_195:
[----:B------:R-:W-:Y:S01]  /*20c0*/  ULDC UR4, c[0x0][0x284] ;  /* 0x0000a10000047ab9 */ /* 0x000fe20000000800 */
[----:B------:R-:W-:Y:S01]  /*20d0*/  IMAD.SHL.U32 R13, R19, 0x80, RZ ;  /* 0x00000080130d7824 */ /* 0x000fe200078e00ff */
[----:B------:R-:W-:Y:S01]  /*20e0*/  ISETP.GE.AND P0, PT, R0, UR4, PT ;  /* 0x0000000400007c0c */ /* 0x000fe2000bf06270 */
[----:B------:R-:W-:-:S03]  /*20f0*/  ULDC UR4, c[0x0][0x288] ;  /* 0x0000a20000047ab9 */ /* 0x000fc60000000800 */
[----:B------:R-:W-:-:S13]  /*2100*/  ISETP.GE.OR P0, PT, R13, UR4, P0 ;  /* 0x000000040d007c0c */ /* 0x000fda0008706670 */
[----:B------:R-:W-:Y:S05]  /*2110*/  @P0 BRA `(.L_x_33) ;  /* 0x0000003000c80947 */ /* 0x000fea0003800000 */
[----:B------:R-:W1:Y:S01]  /*2120*/  LDC.64 R8, c[0x0][0x5c8] ;  /* 0x00017200ff087b82 */ /* 0x000e620000000a00 */
[----:B------:R-:W-:Y:S01]  /*2130*/  SHF.R.S32.HI R11, RZ, 0x1f, R18 ;  /* 0x0000001fff0b7819 */ /* 0x000fe20000011412 */
[----:B------:R-:W-:Y:S01]  /*2140*/  ULDC.64 UR4, c[0x0][0x5d0] ;  /* 0x0001740000047ab9 */ /* 0x000fe20000000a00 */
[----:B------:R-:W-:Y:S01]  /*2150*/  SHF.R.S32.HI R10, RZ, 0x1f, R13 ;  /* 0x0000001fff0a7819 */ /* 0x000fe2000001140d */
[----:B0-----:R-:W-:Y:S01]  /*2160*/  IMAD.WIDE.U32 R4, R18, UR4, R92 ;  /* 0x0000000412047c25 */ /* 0x001fe2000f8e005c */
[----:B------:R-:W-:Y:S03]  /*2170*/  BSSY B0, `(.L_x_33) ;  /* 0x000032c000007945 */ /* 0x000fe60003800000 */
[----:B------:R-:W-:Y:S01]  /*2180*/  IMAD R3, R11, UR4, RZ ;  /* 0x000000040b037c24 */ /* 0x000fe2000f8e02ff */
[----:B------:R-:W-:Y:S01]  /*2190*/  IADD3 R4, P0, R13, R4, RZ ;  /* 0x000000040d047210 */ /* 0x000fe20007f1e0ff */
[----:B------:R-:W-:-:S04]  /*21a0*/  IMAD.WIDE R14, R22, 0x40, R90 ;  /* 0x00000040160e7825 */ /* 0x000fc800078e025a */
[----:B------:R-:W-:Y:S01]  /*21b0*/  IMAD R3, R18, UR5, R3 ;  /* 0x0000000512037c24 */ /* 0x000fe2000f8e0203 */
[----:B------:R-:W-:Y:S01]  /*21c0*/  ULDC.64 UR4, c[0x0][0x5c0] ;  /* 0x0001700000047ab9 */ /* 0x000fe20000000a00 */
[----:B------:R-:W-:Y:S02]  /*21d0*/  IMAD.IADD R20, R99, 0x1, -R0 ;  /* 0x0000000163147824 */ /* 0x000fe400078e0a00 */
[----:B------:R-:W-:Y:S01]  /*21e0*/  IMAD.IADD R19, R95, 0x1, -R13 ;  /* 0x000000015f137824 */ /* 0x000fe200078e0a0d */
[----:B------:R-:W-:Y:S01]  /*21f0*/  IADD3.X R5, R10, R5, R3, P0, !PT ;  /* 0x000000050a057210 */ /* 0x000fe200007fe403 */
[-C--:B-1----:R-:W-:Y:S02]  /*2200*/  IMAD R3, R15, R8.reuse, RZ ;  /* 0x000000080f037224 */ /* 0x082fe400078e02ff */
[----:B------:R-:W-:-:S04]  /*2210*/  IMAD.WIDE.U32 R4, R14, R8, R4 ;  /* 0x000000080e047225 */ /* 0x000fc800078e0004 */
[----:B------:R-:W-:Y:S01]  /*2220*/  IMAD R3, R14, R9, R3 ;  /* 0x000000090e037224 */ /* 0x000fe200078e0203 */
[----:B------:R-:W-:-:S04]  /*2230*/  IADD3 R4, P0, R4, UR4, RZ ;  /* 0x0000000404047c10 */ /* 0x000fc8000ff1e0ff */
[----:B------:R-:W-:Y:S02]  /*2240*/  IADD3.X R5, R5, UR5, R3, P0, !PT ;  /* 0x0000000505057c10 */ /* 0x000fe400087fe403 */
[----:B-----5:R-:W-:Y:S02]  /*2250*/  ISETP.NE.AND P0, PT, R89, RZ, PT ;  /* 0x000000ff5900720c */ /* 0x020fe40003f05270 */
[----:B------:R-:W-:-:S04]  /*2260*/  LEA R6, P1, R8, R4, 0x3 ;  /* 0x0000000408067211 */ /* 0x000fc800078218ff */
[----:B------:R-:W-:-:S07]  /*2270*/  LEA.HI.X R7, R8, R5, R9, 0x3, P1 ;  /* 0x0000000508077211 */ /* 0x000fce00008f1c09 */
[----:B------:R-:W-:Y:S05]  /*2280*/  @!P0 BRA `(.L_x_34) ;  /* 0x0000002400608947 */ /* 0x000fea0003800000 */
[----:B------:R-:W0:Y:S01]  /*2290*/  LDC.64 R102, c[0x0][0x5b0] ;  /* 0x00016c00ff667b82 */ /* 0x000e220000000a00 */
[----:B------:R-:W-:Y:S01]  /*22a0*/  ULDC.64 UR4, c[0x0][0x5b8] ;  /* 0x00016e0000047ab9 */ /* 0x000fe20000000a00 */
[----:B------:R-:W-:Y:S01]  /*22b0*/  ISETP.GE.AND P1, PT, R20, 0x1, PT ;  /* 0x000000011400780c */ /* 0x000fe20003f26270 */
[C---:B------:R-:W-:Y:S01]  /*22c0*/  IMAD.WIDE.U32 R8, R18.reuse, UR4, R92 ;  /* 0x0000000412087c25 */ /* 0x040fe2000f8e005c */
[----:B------:R-:W-:Y:S02]  /*22d0*/  BSSY B1, `(.L_x_35) ;  /* 0x000000e000017945 */ /* 0x000fe40003800000 */
[----:B------:R-:W-:Y:S01]  /*22e0*/  ISETP.LT.OR P5, PT, R19, 0x1, !P1 ;  /* 0x000000011300780c */ /* 0x000fe20004fa1670 */
[----:B------:R-:W-:Y:S01]  /*22f0*/  IMAD R3, R11, UR4, RZ ;  /* 0x000000040b037c24 */ /* 0x000fe2000f8e02ff */
[----:B------:R-:W1:Y:S01]  /*2300*/  LDC.64 R104, c[0x0][0x5a8] ;  /* 0x00016a00ff687b82 */ /* 0x000e620000000a00 */
[----:B------:R-:W-:Y:S02]  /*2310*/  IADD3 R12, P0, R13, R8, RZ ;  /* 0x000000080d0c7210 */ /* 0x000fe40007f1e0ff */
[----:B------:R-:W-:-:S05]  /*2320*/  IMAD R3, R18, UR5, R3 ;  /* 0x0000000512037c24 */ /* 0x000fca000f8e0203 */
[----:B------:R-:W-:Y:S01]  /*2330*/  IADD3.X R13, R10, R9, R3, P0, !PT ;  /* 0x000000090a0d7210 */ /* 0x000fe200007fe403 */
[-C--:B0-----:R-:W-:Y:S02]  /*2340*/  IMAD R0, R15, R102.reuse, RZ ;  /* 0x000000660f007224 */ /* 0x081fe400078e02ff */
[----:B------:R-:W-:-:S04]  /*2350*/  IMAD.WIDE.U32 R8, R14, R102, R12 ;  /* 0x000000660e087225 */ /* 0x000fc800078e000c */
[----:B------:R-:W-:Y:S01]  /*2360*/  IMAD R21, R14, R103, R0 ;  /* 0x000000670e157224 */ /* 0x000fe200078e0200 */
[----:B-1----:R-:W-:-:S04]  /*2370*/  IADD3 R8, P0, R8, R104, RZ ;  /* 0x0000006808087210 */ /* 0x002fc80007f1e0ff */
[----:B------:R-:W-:Y:S01]  /*2380*/  IADD3.X R9, R105, R9, R21, P0, !PT ;  /* 0x0000000969097210 */ /* 0x000fe200007fe415 */
[----:B------:R-:W-:Y:S08]  /*2390*/  @P5 BRA `(.L_x_36) ;  /* 0x0000000000045947 */ /* 0x000ff00003800000 */
[----:B------:R0:W5:Y:S02]  /*23a0*/  LDG.E.U8 R100, desc[UR36][R8.64] ;  /* 0x0000002408647981 */ /* 0x000164000c1e1100 */
.L_x_36:
[----:B------:R-:W-:Y:S05]  /*23b0*/  BSYNC B1 ;  /* 0x0000000000017941 */ /* 0x000fea0003800000 */
.L_x_35:
[----:B-----5:R-:W-:Y:S01]  /*23c0*/  LOP3.LUT R0, R100, 0xffff, RZ, 0xc0, !PT ;  /* 0x0000ffff64007812 */ /* 0x020fe200078ec0ff */
[----:B------:R-:W-:Y:S01]  /*23d0*/  IMAD.SHL.U32 R10, R102, 0x8, RZ ;  /* 0x00000008660a7824 */ /* 0x000fe200078e00ff */
[----:B------:R-:W-:Y:S01]  /*23e0*/  ISETP.LT.OR P2, PT, R19, 0x2, !P1 ;  /* 0x000000021300780c */ /* 0x000fe20004f41670 */
[----:B------:R-:W-:Y:S01]  /*23f0*/  BSSY B1, `(.L_x_37) ;  /* 0x000000e000017945 */ /* 0x000fe20003800000 */
[----:B------:R-:W-:Y:S02]  /*2400*/  PRMT R0, R0, 0x8880, RZ ;  /* 0x0000888000007816 */ /* 0x000fe400000000ff */
[----:B------:R-:W-:Y:S02]  /*2410*/  SHF.L.U64.HI R11, R102, 0x3, R103 ;  /* 0x00000003660b7819 */ /* 0x000fe40000010267 */
[----:B------:R-:W-:Y:S01]  /*2420*/  ISETP.GE.AND P0, PT, R20, 0x9, PT ;  /* 0x000000091400780c */ /* 0x000fe20003f06270 */
[----:B------:R-:W-:Y:S02]  /*2430*/  IMAD R3, R0, R89, RZ ;  /* 0x0000005900037224 */ /* 0x000fe400078e02ff */
[----:B------:R-:W-:-:S04]  /*2440*/  IMAD.WIDE.U32 R10, R14, R102, R10 ;  /* 0x000000660e0a7225 */ /* 0x000fc800078e000a */
[----:B------:R-:W-:Y:S01]  /*2450*/  @!P5 IMAD R15, R24, R88, R3 ;  /* 0x00000058180fd224 */ /* 0x000fe200078e0203 */
[----:B------:R-:W-:Y:S01]  /*2460*/  IADD3 R10, P3, P4, R12, R104, R10 ;  /* 0x000000680c0a7210 */ /* 0x000fe20007c7e00a */
[----:B------:R-:W-:-:S03]  /*2470*/  IMAD.IADD R14, R21, 0x1, R11 ;  /* 0x00000001150e7824 */ /* 0x000fc600078e020b */
[----:B------:R1:W-:Y:S01]  /*2480*/  @!P5 STG.E.U8 desc[UR36][R4.64], R15 ;  /* 0x0000000f0400d986 */ /* 0x0003e2000c101124 */
[----:B------:R-:W-:Y:S08]  /*2490*/  @P2 BRA `(.L_x_38) ;  /* 0x00000000000c2947 */ /* 0x000ff00003800000 */
[----:B------:R-:W2:Y:S02]  /*24a0*/  LDG.E.U8 R100, desc[UR36][R8.64+0x1] ;  /* 0x0000012408647981 */ /* 0x000ea4000c1e1100 */
[----:B--2---:R-:W-:-:S05]  /*24b0*/  PRMT R0, R100, 0x8880, RZ ;  /* 0x0000888064007816 */ /* 0x004fca00000000ff */
[----:B------:R-:W-:-:S07]  /*24c0*/  IMAD R3, R0, R89, RZ ;  /* 0x0000005900037224 */ /* 0x000fce00078e02ff */
.L_x_38:
[----:B------:R-:W-:Y:S05]  /*24d0*/  BSYNC B1 ;  /* 0x0000000000017941 */ /* 0x000fea0003800000 */
.L_x_37:
[----:B------:R-:W-:Y:S01]  /*24e0*/  ISETP.LT.OR P5, PT, R19, 0x1, !P0 ;  /* 0x000000011300780c */ /* 0x000fe200047a1670 */
[----:B------:R-:W-:Y:S01]  /*24f0*/  @!P2 IMAD R25, R25, R88, R3 ;  /* 0x000000581919a224 */ /* 0x000fe200078e0203 */
[----:B------:R-:W-:Y:S01]  /*2500*/  BSSY B1, `(.L_x_39) ;  /* 0x000000a000017945 */ /* 0x000fe20003800000 */
[----:B------:R-:W-:Y:S02]  /*2510*/  IADD3.X R11, R13, R105, R14, P3, P4 ;  /* 0x000000690d0b7210 */ /* 0x000fe40001fe840e */
[C---:B------:R-:W-:Y:S01]  /*2520*/  ISETP.LT.OR P3, PT, R19.reuse, 0x2, !P0 ;  /* 0x000000021300780c */ /* 0x040fe20004761670 */
[----:B------:R2:W-:Y:S01]  /*2530*/  @!P2 STG.E.U8 desc[UR36][R4.64+0x1], R25 ;  /* 0x000001190400a986 */ /* 0x0005e2000c101124 */
[C---:B------:R-:W-:Y:S02]  /*2540*/  ISETP.LT.OR P4, PT, R19.reuse, 0x9, !P1 ;  /* 0x000000091300780c */ /* 0x040fe40004f81670 */
[----:B------:R-:W-:-:S04]  /*2550*/  ISETP.LT.OR P2, PT, R19, 0xa, !P1 ;  /* 0x0000000a1300780c */ /* 0x000fc80004f41670 */
[----:B------:R-:W-:Y:S09]  /*2560*/  @P5 BRA `(.L_x_40) ;  /* 0x00000000000c5947 */ /* 0x000ff20003800000 */
[----:B------:R-:W3:Y:S02]  /*2570*/  LDG.E.U8 R100, desc[UR36][R10.64] ;  /* 0x000000240a647981 */ /* 0x000ee4000c1e1100 */
[----:B---3--:R-:W-:-:S05]  /*2580*/  PRMT R0, R100, 0x8880, RZ ;  /* 0x0000888064007816 */ /* 0x008fca00000000ff */
[----:B------:R-:W-:-:S07]  /*2590*/  IMAD R3, R0, R89, RZ ;  /* 0x0000005900037224 */ /* 0x000fce00078e02ff */
.L_x_40:
[----:B------:R-:W-:Y:S05]  /*25a0*/  BSYNC B1 ;  /* 0x0000000000017941 */ /* 0x000fea0003800000 */
.L_x_39:
[----:B------:R-:W-:Y:S01]  /*25b0*/  @!P5 IMAD R13, R26, R88, R3 ;  /* 0x000000581a0dd224 */ /* 0x000fe200078e0203 */
[----:B------:R-:W-:Y:S04]  /*25c0*/  BSSY B1, `(.L_x_41) ;  /* 0x0000006000017945 */ /* 0x000fe80003800000 */
[----:B------:R3:W-:Y:S01]  /*25d0*/  @!P5 STG.E.U8 desc[UR36][R6.64], R13 ;  /* 0x0000000d0600d986 */ /* 0x0007e2000c101124 */
[----:B------:R-:W-:Y:S05]  /*25e0*/  @P3 BRA `(.L_x_42) ;  /* 0x00000000000c3947 */ /* 0x000fea0003800000 */
[----:B------:R-:W4:Y:S02]  /*25f0*/  LDG.E.U8 R100, desc[UR36][R10.64+0x1] ;  /* 0x000001240a647981 */ /* 0x000f24000c1e1100 */
[----:B----4-:R-:W-:-:S05]  /*2600*/  PRMT R0, R100, 0x8880, RZ ;  /* 0x0000888064007816 */ /* 0x010fca00000000ff */
[----:B------:R-:W-:-:S07]  /*2610*/  IMAD R3, R0, R89, RZ ;  /* 0x0000005900037224 */ /* 0x000fce00078e02ff */
.L_x_42:
[----:B------:R-:W-:Y:S05]  /*2620*/  BSYNC B1 ;  /* 0x0000000000017941 */ /* 0x000fea0003800000 */
.L_x_41:
[----:B------:R-:W-:Y:S01]  /*2630*/  @!P3 IMAD R27, R27, R88, R3 ;  /* 0x000000581b1bb224 */ /* 0x000fe200078e0203 */
[----:B------:R-:W-:Y:S04]  /*2640*/  BSSY B1, `(.L_x_43) ;  /* 0x0000006000017945 */ /* 0x000fe80003800000 */
[----:B------:R4:W-:Y:S01]  /*2650*/  @!P3 STG.E.U8 desc[UR36][R6.64+0x1], R27 ;  /* 0x0000011b0600b986 */ /* 0x0009e2000c101124 */
[----:B------:R-:W-:Y:S05]  /*2660*/  @P4 BRA `(.L_x_44) ;  /* 0x00000000000c4947 */ /* 0x000fea0003800000 */
[----:B------:R-:W5:Y:S02]  /*2670*/  LDG.E.U8 R100, desc[UR36][R8.64+0x8] ;  /* 0x0000082408647981 */ /* 0x000f64000c1e1100 */
[----:B-----5:R-:W-:-:S05]  /*2680*/  PRMT R0, R100, 0x8880, RZ ;  /* 0x0000888064007816 */ /* 0x020fca00000000ff */
[----:B------:R-:W-:-:S07]  /*2690*/  IMAD R3, R0, R89, RZ ;  /* 0x0000005900037224 */ /* 0x000fce00078e02ff */
.L_x_44:
[----:B------:R-:W-:Y:S05]  /*26a0*/  BSYNC B1 ;  /* 0x0000000000017941 */ /* 0x000fea0003800000 */
.L_x_43:
[----:B---3--:R-:W-:Y:S01]  /*26b0*/  @!P4 IMAD R13, R28, R88, R3 ;  /* 0x000000581c0dc224 */ /* 0x008fe200078e0203 */
[----:B------:R-:W-:Y:S04]  /*26c0*/  BSSY B1, `(.L_x_45) ;  /* 0x0000006000017945 */ /* 0x000fe80003800000 */
[----:B------:R3:W-:Y:S01]  /*26d0*/  @!P4 STG.E.U8 desc[UR36][R4.64+0x8], R13 ;  /* 0x0000080d0400c986 */ /* 0x0007e2000c101124 */
[----:B------:R-:W-:Y:S05]  /*26e0*/  @P2 BRA `(.L_x_46) ;  /* 0x00000000000c2947 */ /* 0x000fea0003800000 */
[----:B------:R-:W5:Y:S02]  /*26f0*/  LDG.E.U8 R100, desc[UR36][R8.64+0x9] ;  /* 0x0000092408647981 */ /* 0x000f64000c1e1100 */
[----:B-----5:R-:W-:-:S05]  /*2700*/  PRMT R0, R100, 0x8880, RZ ;  /* 0x0000888064007816 */ /* 0x020fca00000000ff */
[----:B------:R-:W-:-:S07]  /*2710*/  IMAD R3, R0, R89, RZ ;  /* 0x0000005900037224 */ /* 0x000fce00078e02ff */
.L_x_46:
[----:B------:R-:W-:Y:S05]  /*2720*/  BSYNC B1 ;  /* 0x0000000000017941 */ /* 0x000fea0003800000 */
.L_x_45:
[----:B------:R-:W-:Y:S01]  /*2730*/  ISETP.LT.OR P4, PT, R19, 0x9, !P0 ;  /* 0x000000091300780c */ /* 0x000fe20004781670 */
[----:B------:R-:W-:Y:S01]  /*2740*/  @!P2 IMAD R29, R29, R88, R3 ;  /* 0x000000581d1da224 */ /* 0x000fe200078e0203 */
[----:B------:R-:W-:Y:S01]  /*2750*/  BSSY B1, `(.L_x_47) ;  /* 0x0000009000017945 */ /* 0x000fe20003800000 */
[C---:B------:R-:W-:Y:S02]  /*2760*/  ISETP.LT.OR P3, PT, R19.reuse, 0xa, !P0 ;  /* 0x0000000a1300780c */ /* 0x040fe40004761670 */
[C---:B------:R-:W-:Y:S01]  /*2770*/  ISETP.LT.OR P5, PT, R19.reuse, 0x11, !P1 ;  /* 0x000000111300780c */ /* 0x040fe20004fa1670 */
[----:B------:R0:W-:Y:S01]  /*2780*/  @!P2 STG.E.U8 desc[UR36][R4.64+0x9], R29 ;  /* 0x0000091d0400a986 */ /* 0x0001e2000c101124 */
[----:B------:R-:W-:-:S06]  /*2790*/  ISETP.LT.OR P2, PT, R19, 0x12, !P1 ;  /* 0x000000121300780c */ /* 0x000fcc0004f41670 */
[----:B------:R-:W-:Y:S07]  /*27a0*/  @P4 BRA `(.L_x_48) ;  /* 0x00000000000c4947 */ /* 0x000fee0003800000 */
[----:B------:R-:W5:Y:S02]  /*27b0*/  LDG.E.U8 R100, desc[UR36][R10.64+0x8] ;  /* 0x000008240a647981 */ /* 0x000f64000c1e1100 */
[----:B-----5:R-:W-:-:S05]  /*27c0*/  PRMT R0, R100, 0x8880, RZ ;  /* 0x0000888064007816 */ /* 0x020fca00000000ff */
[----:B------:R-:W-:-:S07]  /*27d0*/  IMAD R3, R0, R89, RZ ;  /* 0x0000005900037224 */ /* 0x000fce00078e02ff */
.L_x_48:
[----:B------:R-:W-:Y:S05]  /*27e0*/  BSYNC B1 ;  /* 0x0000000000017941 */ /* 0x000fea0003800000 */
.L_x_47:
[----:B---3--:R-:W-:Y:S01]  /*27f0*/  @!P4 IMAD R13, R30, R88, R3 ;  /* 0x000000581e0dc224 */ /* 0x008fe200078e0203 */
[----:B------:R-:W-:Y:S04]  /*2800*/  BSSY B1, `(.L_x_49) ;  /* 0x0000006000017945 */ /* 0x000fe80003800000 */
[----:B------:R3:W-:Y:S01]  /*2810*/  @!P4 STG.E.U8 desc[UR36][R6.64+0x8], R13 ;  /* 0x0000080d0600c986 */ /* 0x0007e2000c101124 */
[----:B------:R-:W-:Y:S05]  /*2820*/  @P3 BRA `(.L_x_50) ;  /* 0x00000000000c3947 */ /* 0x000fea0003800000 */
[----:B------:R-:W5:Y:S02]  /*2830*/  LDG.E.U8 R100, desc[UR36][R10.64+0x9] ;  /* 0x000009240a647981 */ /* 0x000f64000c1e1100 */
[----:B-----5:R-:W-:-:S05]  /*2840*/  PRMT R0, R100, 0x8880, RZ ;  /* 0x0000888064007816 */ /* 0x020fca00000000ff */
[----:B------:R-:W-:-:S07]  /*2850*/  IMAD R3, R0, R89, RZ ;  /* 0x0000005900037224 */ /* 0x000fce00078e02ff */
.L_x_50:
[----:B------:R-:W-:Y:S05]  /*2860*/  BSYNC B1 ;  /* 0x0000000000017941 */ /* 0x000fea0003800000 */
.L_x_49:
[----:B------:R-:W-:Y:S01]  /*2870*/  @!P3 IMAD R31, R31, R88, R3 ;  /* 0x000000581f1fb224 */ /* 0x000fe200078e0203 */
[----:B------:R-:W-:Y:S04]  /*2880*/  BSSY B1, `(.L_x_51) ;  /* 0x0000006000017945 */ /* 0x000fe80003800000 */
[----:B------:R0:W-:Y:S01]  /*2890*/  @!P3 STG.E.U8 desc[UR36][R6.64+0x9], R31 ;  /* 0x0000091f0600b986 */ /* 0x0001e2000c101124 */
[----:B------:R-:W-:Y:S05]  /*28a0*/  @P5 BRA `(.L_x_52) ;  /* 0x00000000000c5947 */ /* 0x000fea0003800000 */
[----:B------:R-:W5:Y:S02]  /*28b0*/  LDG.E.U8 R100, desc[UR36][R8.64+0x10] ;  /* 0x0000102408647981 */ /* 0x000f64000c1e1100 */
[----:B-----5:R-:W-:-:S05]  /*28c0*/  PRMT R0, R100, 0x8880, RZ ;  /* 0x0000888064007816 */ /* 0x020fca00000000ff */
[----:B------:R-:W-:-:S07]  /*28d0*/  IMAD R3, R0, R89, RZ ;  /* 0x0000005900037224 */ /* 0x000fce00078e02ff */
.L_x_52:
[----:B------:R-:W-:Y:S05]  /*28e0*/  BSYNC B1 ;  /* 0x0000000000017941 */ /* 0x000fea0003800000 */
.L_x_51:
[----:B---3--:R-:W-:Y:S01]  /*28f0*/  @!P5 IMAD R13, R32, R88, R3 ;  /* 0x00000058200dd224 */ /* 0x008fe200078e0203 */
[----:B------:R-:W-:Y:S04]  /*2900*/  BSSY B1, `(.L_x_53) ;  /* 0x0000006000017945 */ /* 0x000fe80003800000 */
[----:B------:R3:W-:Y:S01]  /*2910*/  @!P5 STG.E.U8 desc[UR36][R4.64+0x10], R13 ;  /* 0x0000100d0400d986 */ /* 0x0007e2000c101124 */
[----:B------:R-:W-:Y:S05]  /*2920*/  @P2 BRA `(.L_x_54) ;  /* 0x00000000000c2947 */ /* 0x000fea0003800000 */
[----:B------:R-:W5:Y:S02]  /*2930*/  LDG.E.U8 R100, desc[UR36][R8.64+0x11] ;  /* 0x0000112408647981 */ /* 0x000f64000c1e1100 */
[----:B-----5:R-:W-:-:S05]  /*2940*/  PRMT R0, R100, 0x8880, RZ ;  /* 0x0000888064007816 */ /* 0x020fca00000000ff */
[----:B------:R-:W-:-:S07]  /*2950*/  IMAD R3, R0, R89, RZ ;  /* 0x0000005900037224 */ /* 0x000fce00078e02ff */
.L_x_54:
[----:B------:R-:W-:Y:S05]  /*2960*/  BSYNC B1 ;  /* 0x0000000000017941 */ /* 0x000fea0003800000 */
.L_x_53:
        /* <DEDUP_REMOVED lines=11> */
.L_x_56:
[----:B------:R-:W-:Y:S05]  /*2a20*/  BSYNC B1 ;  /* 0x0000000000017941 */ /* 0x000fea0003800000 */
.L_x_55:
[----:B---3--:R-:W-:Y:S01]  /*2a30*/  @!P4 IMAD R13, R34, R88, R3 ;  /* 0x00000058220dc224 */ /* 0x008fe200078e0203 */
[----:B------:R-:W-:Y:S04]  /*2a40*/  BSSY B1, `(.L_x_57) ;  /* 0x0000006000017945 */ /* 0x000fe80003800000 */
[----:B------:R3:W-:Y:S01]  /*2a50*/  @!P4 STG.E.U8 desc[UR36][R6.64+0x10], R13 ;  /* 0x0000100d0600c986 */ /* 0x0007e2000c101124 */
[----:B------:R-:W-:Y:S05]  /*2a60*/  @P3 BRA `(.L_x_58) ;  /* 0x00000000000c3947 */ /* 0x000fea0003800000 */
[----:B------:R-:W5:Y:S02]  /*2a70*/  LDG.E.U8 R100, desc[UR36][R10.64+0x11] ;  /* 0x000011240a647981 */ /* 0x000f64000c1e1100 */
[----:B-----5:R-:W-:-:S05]  /*2a80*/  PRMT R0, R100, 0x8880, RZ ;  /* 0x0000888064007816 */ /* 0x020fca00000000ff */
[----:B------:R-:W-:-:S07]  /*2a90*/  IMAD R3, R0, R89, RZ ;  /* 0x0000005900037224 */ /* 0x000fce00078e02ff */
.L_x_58:
[----:B------:R-:W-:Y:S05]  /*2aa0*/  BSYNC B1 ;  /* 0x0000000000017941 */ /* 0x000fea0003800000 */
.L_x_57:
[----:B------:R-:W-:Y:S01]  /*2ab0*/  @!P3 IMAD R35, R35, R88, R3 ;  /* 0x000000582323b224 */ /* 0x000fe200078e0203 */
[----:B------:R-:W-:Y:S04]  /*2ac0*/  BSSY B1, `(.L_x_59) ;  /* 0x0000006000017945 */ /* 0x000fe80003800000 */
[----:B------:R0:W-:Y:S01]  /*2ad0*/  @!P3 STG.E.U8 desc[UR36][R6.64+0x11], R35 ;  /* 0x000011230600b986 */ /* 0x0001e2000c101124 */
[----:B------:R-:W-:Y:S05]  /*2ae0*/  @P5 BRA `(.L_x_60) ;  /* 0x00000000000c5947 */ /* 0x000fea0003800000 */
[----:B------:R-:W5:Y:S02]  /*2af0*/  LDG.E.U8 R100, desc[UR36][R8.64+0x18] ;  /* 0x0000182408647981 */ /* 0x000f64000c1e1100 */
[----:B-----5:R-:W-:-:S05]  /*2b00*/  PRMT R0, R100, 0x8880, RZ ;  /* 0x0000888064007816 */ /* 0x020fca00000000ff */
[----:B------:R-:W-:-:S07]  /*2b10*/  IMAD R3, R0, R89, RZ ;  /* 0x0000005900037224 */ /* 0x000fce00078e02ff */
.L_x_60:
[----:B------:R-:W-:Y:S05]  /*2b20*/  BSYNC B1 ;  /* 0x0000000000017941 */ /* 0x000fea0003800000 */
.L_x_59:
[----:B---3--:R-:W-:Y:S01]  /*2b30*/  @!P5 IMAD R13, R36, R88, R3 ;  /* 0x00000058240dd224 */ /* 0x008fe200078e0203 */
[----:B------:R-:W-:Y:S04]  /*2b40*/  BSSY B1, `(.L_x_61) ;  /* 0x0000006000017945 */ /* 0x000fe80003800000 */
[----:B------:R3:W-:Y:S01]  /*2b50*/  @!P5 STG.E.U8 desc[UR36][R4.64+0x18], R13 ;  /* 0x0000180d0400d986 */ /* 0x0007e2000c101124 */
[----:B------:R-:W-:Y:S05]  /*2b60*/  @P2 BRA `(.L_x_62) ;  /* 0x00000000000c2947 */ /* 0x000fea0003800000 */
[----:B------:R-:W5:Y:S02]  /*2b70*/  LDG.E.U8 R100, desc[UR36][R8.64+0x19] ;  /* 0x0000192408647981 */ /* 0x000f64000c1e1100 */
[----:B-----5:R-:W-:-:S05]  /*2b80*/  PRMT R0, R100, 0x8880, RZ ;  /* 0x0000888064007816 */ /* 0x020fca00000000ff */
[----:B------:R-:W-:-:S07]  /*2b90*/  IMAD R3, R0, R89, RZ ;  /* 0x0000005900037224 */ /* 0x000fce00078e02ff */
.L_x_62:
[----:B------:R-:W-:Y:S05]  /*2ba0*/  BSYNC B1 ;  /* 0x0000000000017941 */ /* 0x000fea0003800000 */
.L_x_61:
        /* <DEDUP_REMOVED lines=11> */
.L_x_64:
[----:B------:R-:W-:Y:S05]  /*2c60*/  BSYNC B1 ;  /* 0x0000000000017941 */ /* 0x000fea0003800000 */
.L_x_63:
[----:B---3--:R-:W-:Y:S01]  /*2c70*/  @!P4 IMAD R13, R38, R88, R3 ;  /* 0x00000058260dc224 */ /* 0x008fe200078e0203 */
[----:B------:R-:W-:Y:S04]  /*2c80*/  BSSY B1, `(.L_x_65) ;  /* 0x0000006000017945 */ /* 0x000fe80003800000 */
[----:B------:R3:W-:Y:S01]  /*2c90*/  @!P4 STG.E.U8 desc[UR36][R6.64+0x18], R13 ;  /* 0x0000180d0600c986 */ /* 0x0007e2000c101124 */
[----:B------:R-:W-:Y:S05]  /*2ca0*/  @P3 BRA `(.L_x_66) ;  /* 0x00000000000c3947 */ /* 0x000fea0003800000 */
[----:B------:R-:W5:Y:S02]  /*2cb0*/  LDG.E.U8 R100, desc[UR36][R10.64+0x19] ;  /* 0x000019240a647981 */ /* 0x000f64000c1e1100 */
[----:B-----5:R-:W-:-:S05]  /*2cc0*/  PRMT R0, R100, 0x8880, RZ ;  /* 0x0000888064007816 */ /* 0x020fca00000000ff */
[----:B------:R-:W-:-:S07]  /*2cd0*/  IMAD R3, R0, R89, RZ ;  /* 0x0000005900037224 */ /* 0x000fce00078e02ff */
.L_x_66:
[----:B------:R-:W-:Y:S05]  /*2ce0*/  BSYNC B1 ;  /* 0x0000000000017941 */ /* 0x000fea0003800000 */
.L_x_65:
[----:B------:R-:W-:Y:S01]  /*2cf0*/  @!P3 IMAD R39, R39, R88, R3 ;  /* 0x000000582727b224 */ /* 0x000fe200078e0203 */
[----:B------:R-:W-:Y:S04]  /*2d00*/  BSSY B1, `(.L_x_67) ;  /* 0x0000006000017945 */ /* 0x000fe80003800000 */
[----:B------:R0:W-:Y:S01]  /*2d10*/  @!P3 STG.E.U8 desc[UR36][R6.64+0x19], R39 ;  /* 0x000019270600b986 */ /* 0x0001e2000c101124 */
[----:B------:R-:W-:Y:S05]  /*2d20*/  @P5 BRA `(.L_x_68) ;  /* 0x00000000000c5947 */ /* 0x000fea0003800000 */
[----:B------:R-:W5:Y:S02]  /*2d30*/  LDG.E.U8 R100, desc[UR36][R8.64+0x20] ;  /* 0x0000202408647981 */ /* 0x000f64000c1e1100 */
[----:B-----5:R-:W-:-:S05]  /*2d40*/  PRMT R0, R100, 0x8880, RZ ;  /* 0x0000888064007816 */ /* 0x020fca00000000ff */
[----:B------:R-:W-:-:S07]  /*2d50*/  IMAD R3, R0, R89, RZ ;  /* 0x0000005900037224 */ /* 0x000fce00078e02ff */
.L_x_68:
[----:B------:R-:W-:Y:S05]  /*2d60*/  BSYNC B1 ;  /* 0x0000000000017941 */ /* 0x000fea0003800000 */
.L_x_67:
[----:B---3--:R-:W-:Y:S01]  /*2d70*/  @!P5 IMAD R13, R40, R88, R3 ;  /* 0x00000058280dd224 */ /* 0x008fe200078e0203 */
[----:B------:R-:W-:Y:S04]  /*2d80*/  BSSY B1, `(.L_x_69) ;  /* 0x0000006000017945 */ /* 0x000fe80003800000 */
[----:B------:R3:W-:Y:S01]  /*2d90*/  @!P5 STG.E.U8 desc[UR36][R4.64+0x20], R13 ;  /* 0x0000200d0400d986 */ /* 0x0007e2000c101124 */
[----:B------:R-:W-:Y:S05]  /*2da0*/  @P2 BRA `(.L_x_70) ;  /* 0x00000000000c2947 */ /* 0x000fea0003800000 */
[----:B------:R-:W5:Y:S02]  /*2db0*/  LDG.E.U8 R100, desc[UR36][R8.64+0x21] ;  /* 0x0000212408647981 */ /* 0x000f64000c1e1100 */
[----:B-----5:R-:W-:-:S05]  /*2dc0*/  PRMT R0, R100, 0x8880, RZ ;  /* 0x0000888064007816 */ /* 0x020fca00000000ff */
[----:B------:R-:W-:-:S07]  /*2dd0*/  IMAD R3, R0, R89, RZ ;  /* 0x0000005900037224 */ /* 0x000fce00078e02ff */
.L_x_70:
[----:B------:R-:W-:Y:S05]  /*2de0*/  BSYNC B1 ;  /* 0x0000000000017941 */ /* 0x000fea0003800000 */
.L_x_69:
        /* <DEDUP_REMOVED lines=11> */
.L_x_72:
[----:B------:R-:W-:Y:S05]  /*2ea0*/  BSYNC B1 ;  /* 0x0000000000017941 */ /* 0x000fea0003800000 */
.L_x_71:
[----:B---3--:R-:W-:Y:S01]  /*2eb0*/  @!P4 IMAD R13, R42, R88, R3 ;  /* 0x000000582a0dc224 */ /* 0x008fe200078e0203 */
[----:B------:R-:W-:Y:S04]  /*2ec0*/  BSSY B1, `(.L_x_73) ;  /* 0x0000006000017945 */ /* 0x000fe80003800000 */
[----:B------:R3:W-:Y:S01]  /*2ed0*/  @!P4 STG.E.U8 desc[UR36][R6.64+0x20], R13 ;  /* 0x0000200d0600c986 */ /* 0x0007e2000c101124 */
[----:B------:R-:W-:Y:S05]  /*2ee0*/  @P3 BRA `(.L_x_74) ;  /* 0x00000000000c3947 */ /* 0x000fea0003800000 */
[----:B------:R-:W5:Y:S02]  /*2ef0*/  LDG.E.U8 R100, desc[UR36][R10.64+0x21] ;  /* 0x000021240a647981 */ /* 0x000f64000c1e1100 */
[----:B-----5:R-:W-:-:S05]  /*2f00*/  PRMT R0, R100, 0x8880, RZ ;  /* 0x0000888064007816 */ /* 0x020fca00000000ff */
[----:B------:R-:W-:-:S07]  /*2f10*/  IMAD R3, R0, R89, RZ ;  /* 0x0000005900037224 */ /* 0x000fce00078e02ff */
.L_x_74:
[----:B------:R-:W-:Y:S05]  /*2f20*/  BSYNC B1 ;  /* 0x0000000000017941 */ /* 0x000fea0003800000 */
.L_x_73:
[----:B------:R-:W-:Y:S01]  /*2f30*/  @!P3 IMAD R43, R43, R88, R3 ;  /* 0x000000582b2bb224 */ /* 0x000fe200078e0203 */
[----:B------:R-:W-:Y:S04]  /*2f40*/  BSSY B1, `(.L_x_75) ;  /* 0x0000006000017945 */ /* 0x000fe80003800000 */
[----:B------:R0:W-:Y:S01]  /*2f50*/  @!P3 STG.E.U8 desc[UR36][R6.64+0x21], R43 ;  /* 0x0000212b0600b986 */ /* 0x0001e2000c101124 */
[----:B------:R-:W-:Y:S05]  /*2f60*/  @P5 BRA `(.L_x_76) ;  /* 0x00000000000c5947 */ /* 0x000fea0003800000 */
[----:B------:R-:W5:Y:S02]  /*2f70*/  LDG.E.U8 R100, desc[UR36][R8.64+0x28] ;  /* 0x0000282408647981 */ /* 0x000f64000c1e1100 */
[----:B-----5:R-:W-:-:S05]  /*2f80*/  PRMT R0, R100, 0x8880, RZ ;  /* 0x0000888064007816 */ /* 0x020fca00000000ff */
[----:B------:R-:W-:-:S07]  /*2f90*/  IMAD R3, R0, R89, RZ ;  /* 0x0000005900037224 */ /* 0x000fce00078e02ff */
.L_x_76:
[----:B------:R-:W-:Y:S05]  /*2fa0*/  BSYNC B1 ;  /* 0x0000000000017941 */ /* 0x000fea0003800000 */
.L_x_75:
[----:B---3--:R-:W-:Y:S01]  /*2fb0*/  @!P5 IMAD R13, R44, R88, R3 ;  /* 0x000000582c0dd224 */ /* 0x008fe200078e0203 */
[----:B------:R-:W-:Y:S04]  /*2fc0*/  BSSY B1, `(.L_x_77) ;  /* 0x0000006000017945 */ /* 0x000fe80003800000 */
[----:B------:R3:W-:Y:S01]  /*2fd0*/  @!P5 STG.E.U8 desc[UR36][R4.64+0x28], R13 ;  /* 0x0000280d0400d986 */ /* 0x0007e2000c101124 */
[----:B------:R-:W-:Y:S05]  /*2fe0*/  @P2 BRA `(.L_x_78) ;  /* 0x00000000000c2947 */ /* 0x000fea0003800000 */
[----:B------:R-:W5:Y:S02]  /*2ff0*/  LDG.E.U8 R100, desc[UR36][R8.64+0x29] ;  /* 0x0000292408647981 */ /* 0x000f64000c1e1100 */
[----:B-----5:R-:W-:-:S05]  /*3000*/  PRMT R0, R100, 0x8880, RZ ;  /* 0x0000888064007816 */ /* 0x020fca00000000ff */
[----:B------:R-:W-:-:S07]  /*3010*/  IMAD R3, R0, R89, RZ ;  /* 0x0000005900037224 */ /* 0x000fce00078e02ff */
.L_x_78:
[----:B------:R-:W-:Y:S05]  /*3020*/  BSYNC B1 ;  /* 0x0000000000017941 */ /* 0x000fea0003800000 */
.L_x_77:
        /* <DEDUP_REMOVED lines=11> */
.L_x_80:
[----:B------:R-:W-:Y:S05]  /*30e0*/  BSYNC B1 ;  /* 0x0000000000017941 */ /* 0x000fea0003800000 */
.L_x_79:
[----:B---3--:R-:W-:Y:S01]  /*30f0*/  @!P4 IMAD R13, R46, R88, R3 ;  /* 0x000000582e0dc224 */ /* 0x008fe200078e0203 */
[----:B------:R-:W-:Y:S04]  /*3100*/  BSSY B1, `(.L_x_81) ;  /* 0x0000006000017945 */ /* 0x000fe80003800000 */
[----:B------:R3:W-:Y:S01]  /*3110*/  @!P4 STG.E.U8 desc[UR36][R6.64+0x28], R13 ;  /* 0x0000280d0600c986 */ /* 0x0007e2000c101124 */
[----:B------:R-:W-:Y:S05]  /*3120*/  @P3 BRA `(.L_x_82) ;  /* 0x00000000000c3947 */ /* 0x000fea0003800000 */
[----:B------:R-:W5:Y:S02]  /*3130*/  LDG.E.U8 R100, desc[UR36][R10.64+0x29] ;  /* 0x000029240a647981 */ /* 0x000f64000c1e1100 */
[----:B-----5:R-:W-:-:S05]  /*3140*/  PRMT R0, R100, 0x8880, RZ ;  /* 0x0000888064007816 */ /* 0x020fca00000000ff */
[----:B------:R-:W-:-:S07]  /*3150*/  IMAD R3, R0, R89, RZ ;  /* 0x0000005900037224 */ /* 0x000fce00078e02ff */
.L_x_82:
[----:B------:R-:W-:Y:S05]  /*3160*/  BSYNC B1 ;  /* 0x0000000000017941 */ /* 0x000fea0003800000 */
.L_x_81:
[----:B------:R-:W-:Y:S01]  /*3170*/  @!P3 IMAD R47, R47, R88, R3 ;  /* 0x000000582f2fb224 */ /* 0x000fe200078e0203 */
[----:B------:R-:W-:Y:S04]  /*3180*/  BSSY B1, `(.L_x_83) ;  /* 0x0000006000017945 */ /* 0x000fe80003800000 */
[----:B------:R0:W-:Y:S01]  /*3190*/  @!P3 STG.E.U8 desc[UR36][R6.64+0x29], R47 ;  /* 0x0000292f0600b986 */ /* 0x0001e2000c101124 */
[----:B------:R-:W-:Y:S05]  /*31a0*/  @P5 BRA `(.L_x_84) ;  /* 0x00000000000c5947 */ /* 0x000fea0003800000 */
[----:B------:R-:W5:Y:S02]  /*31b0*/  LDG.E.U8 R100, desc[UR36][R8.64+0x30] ;  /* 0x0000302408647981 */ /* 0x000f64000c1e1100 */
[----:B-----5:R-:W-:-:S05]  /*31c0*/  PRMT R0, R100, 0x8880, RZ ;  /* 0x0000888064007816 */ /* 0x020fca00000000ff */
[----:B------:R-:W-:-:S07]  /*31d0*/  IMAD R3, R0, R89, RZ ;  /* 0x0000005900037224 */ /* 0x000fce00078e02ff */
.L_x_84:
[----:B------:R-:W-:Y:S05]  /*31e0*/  BSYNC B1 ;  /* 0x0000000000017941 */ /* 0x000fea0003800000 */
.L_x_83:
[----:B---3--:R-:W-:Y:S01]  /*31f0*/  @!P5 IMAD R13, R48, R88, R3 ;  /* 0x00000058300dd224 */ /* 0x008fe200078e0203 */
[----:B------:R-:W-:Y:S04]  /*3200*/  BSSY B1, `(.L_x_85) ;  /* 0x0000006000017945 */ /* 0x000fe80003800000 */
[----:B------:R3:W-:Y:S01]  /*3210*/  @!P5 STG.E.U8 desc[UR36][R4.64+0x30], R13 ;  /* 0x0000300d0400d986 */ /* 0x0007e2000c101124 */
[----:B------:R-:W-:Y:S05]  /*3220*/  @P2 BRA `(.L_x_86) ;  /* 0x00000000000c2947 */ /* 0x000fea0003800000 */
[----:B------:R-:W5:Y:S02]  /*3230*/  LDG.E.U8 R100, desc[UR36][R8.64+0x31] ;  /* 0x0000312408647981 */ /* 0x000f64000c1e1100 */
[----:B-----5:R-:W-:-:S05]  /*3240*/  PRMT R0, R100, 0x8880, RZ ;  /* 0x0000888064007816 */ /* 0x020fca00000000ff */
[----:B------:R-:W-:-:S07]  /*3250*/  IMAD R3, R0, R89, RZ ;  /* 0x0000005900037224 */ /* 0x000fce00078e02ff */
.L_x_86:
[----:B------:R-:W-:Y:S05]  /*3260*/  BSYNC B1 ;  /* 0x0000000000017941 */ /* 0x000fea0003800000 */
.L_x_85:
        /* <DEDUP_REMOVED lines=11> */
.L_x_88:
[----:B------:R-:W-:Y:S05]  /*3320*/  BSYNC B1 ;  /* 0x0000000000017941 */ /* 0x000fea0003800000 */
.L_x_87:
[----:B---3--:R-:W-:Y:S01]  /*3330*/  @!P4 IMAD R13, R50, R88, R3 ;  /* 0x00000058320dc224 */ /* 0x008fe200078e0203 */
[----:B------:R-:W-:Y:S04]  /*3340*/  BSSY B1, `(.L_x_89) ;  /* 0x0000006000017945 */ /* 0x000fe80003800000 */
[----:B------:R3:W-:Y:S01]  /*3350*/  @!P4 STG.E.U8 desc[UR36][R6.64+0x30], R13 ;  /* 0x0000300d0600c986 */ /* 0x0007e2000c101124 */
[----:B------:R-:W-:Y:S05]  /*3360*/  @P3 BRA `(.L_x_90) ;  /* 0x00000000000c3947 */ /* 0x000fea0003800000 */
[----:B------:R-:W5:Y:S02]  /*3370*/  LDG.E.U8 R100, desc[UR36][R10.64+0x31] ;  /* 0x000031240a647981 */ /* 0x000f64000c1e1100 */
[----:B-----5:R-:W-:-:S05]  /*3380*/  PRMT R0, R100, 0x8880, RZ ;  /* 0x0000888064007816 */ /* 0x020fca00000000ff */
[----:B------:R-:W-:-:S07]  /*3390*/  IMAD R3, R0, R89, RZ ;  /* 0x0000005900037224 */ /* 0x000fce00078e02ff */
.L_x_90:
[----:B------:R-:W-:Y:S05]  /*33a0*/  BSYNC B1 ;  /* 0x0000000000017941 */ /* 0x000fea0003800000 */
.L_x_89:
[----:B------:R-:W-:Y:S01]  /*33b0*/  @!P3 IMAD R51, R51, R88, R3 ;  /* 0x000000583333b224 */ /* 0x000fe200078e0203 */
[----:B------:R-:W-:Y:S04]  /*33c0*/  BSSY B1, `(.L_x_91) ;  /* 0x0000006000017945 */ /* 0x000fe80003800000 */
[----:B------:R0:W-:Y:S01]  /*33d0*/  @!P3 STG.E.U8 desc[UR36][R6.64+0x31], R51 ;  /* 0x000031330600b986 */ /* 0x0001e2000c101124 */
[----:B------:R-:W-:Y:S05]  /*33e0*/  @P5 BRA `(.L_x_92) ;  /* 0x00000000000c5947 */ /* 0x000fea0003800000 */
[----:B------:R-:W5:Y:S02]  /*33f0*/  LDG.E.U8 R100, desc[UR36][R8.64+0x38] ;  /* 0x0000382408647981 */ /* 0x000f64000c1e1100 */
[----:B-----5:R-:W-:-:S05]  /*3400*/  PRMT R0, R100, 0x8880, RZ ;  /* 0x0000888064007816 */ /* 0x020fca00000000ff */
[----:B------:R-:W-:-:S07]  /*3410*/  IMAD R3, R0, R89, RZ ;  /* 0x0000005900037224 */ /* 0x000fce00078e02ff */
.L_x_92:
[----:B------:R-:W-:Y:S05]  /*3420*/  BSYNC B1 ;  /* 0x0000000000017941 */ /* 0x000fea0003800000 */
.L_x_91:
[----:B---3--:R-:W-:Y:S01]  /*3430*/  @!P5 IMAD R13, R52, R88, R3 ;  /* 0x00000058340dd224 */ /* 0x008fe200078e0203 */
[----:B------:R-:W-:Y:S04]  /*3440*/  BSSY B1, `(.L_x_93) ;  /* 0x0000006000017945 */ /* 0x000fe80003800000 */
[----:B------:R3:W-:Y:S01]  /*3450*/  @!P5 STG.E.U8 desc[UR36][R4.64+0x38], R13 ;  /* 0x0000380d0400d986 */ /* 0x0007e2000c101124 */
[----:B------:R-:W-:Y:S05]  /*3460*/  @P2 BRA `(.L_x_94) ;  /* 0x00000000000c2947 */ /* 0x000fea0003800000 */
[----:B------:R-:W5:Y:S02]  /*3470*/  LDG.E.U8 R100, desc[UR36][R8.64+0x39] ;  /* 0x0000392408647981 */ /* 0x000f64000c1e1100 */
[----:B-----5:R-:W-:-:S05]  /*3480*/  PRMT R0, R100, 0x8880, RZ ;  /* 0x0000888064007816 */ /* 0x020fca00000000ff */
[----:B------:R-:W-:-:S07]  /*3490*/  IMAD R3, R0, R89, RZ ;  /* 0x0000005900037224 */ /* 0x000fce00078e02ff */
.L_x_94:
[----:B------:R-:W-:Y:S05]  /*34a0*/  BSYNC B1 ;  /* 0x0000000000017941 */ /* 0x000fea0003800000 */
.L_x_93:
        /* <DEDUP_REMOVED lines=11> */
.L_x_96:
[----:B------:R-:W-:Y:S05]  /*3560*/  BSYNC B1 ;  /* 0x0000000000017941 */ /* 0x000fea0003800000 */
.L_x_95:
[----:B---3--:R-:W-:Y:S01]  /*3570*/  @!P4 IMAD R13, R54, R88, R3 ;  /* 0x00000058360dc224 */ /* 0x008fe200078e0203 */
[----:B------:R-:W-:Y:S04]  /*3580*/  BSSY B1, `(.L_x_97) ;  /* 0x0000006000017945 */ /* 0x000fe80003800000 */
[----:B------:R3:W-:Y:S01]  /*3590*/  @!P4 STG.E.U8 desc[UR36][R6.64+0x38], R13 ;  /* 0x0000380d0600c986 */ /* 0x0007e2000c101124 */
[----:B------:R-:W-:Y:S05]  /*35a0*/  @P3 BRA `(.L_x_98) ;  /* 0x00000000000c3947 */ /* 0x000fea0003800000 */
[----:B------:R-:W5:Y:S02]  /*35b0*/  LDG.E.U8 R100, desc[UR36][R10.64+0x39] ;  /* 0x000039240a647981 */ /* 0x000f64000c1e1100 */
[----:B-----5:R-:W-:-:S05]  /*35c0*/  PRMT R0, R100, 0x8880, RZ ;  /* 0x0000888064007816 */ /* 0x020fca00000000ff */
[----:B------:R-:W-:-:S07]  /*35d0*/  IMAD R3, R0, R89, RZ ;  /* 0x0000005900037224 */ /* 0x000fce00078e02ff */
.L_x_98:
[----:B------:R-:W-:Y:S05]  /*35e0*/  BSYNC B1 ;  /* 0x0000000000017941 */ /* 0x000fea0003800000 */
.L_x_97:
[----:B------:R-:W-:Y:S01]  /*35f0*/  @!P3 IMAD R55, R55, R88, R3 ;  /* 0x000000583737b224 */ /* 0x000fe200078e0203 */
[----:B------:R-:W-:Y:S04]  /*3600*/  BSSY B1, `(.L_x_99) ;  /* 0x0000006000017945 */ /* 0x000fe80003800000 */
[----:B------:R0:W-:Y:S01]  /*3610*/  @!P3 STG.E.U8 desc[UR36][R6.64+0x39], R55 ;  /* 0x000039370600b986 */ /* 0x0001e2000c101124 */
[----:B------:R-:W-:Y:S05]  /*3620*/  @P5 BRA `(.L_x_100) ;  /* 0x00000000000c5947 */ /* 0x000fea0003800000 */
[----:B------:R-:W5:Y:S02]  /*3630*/  LDG.E.U8 R100, desc[UR36][R8.64+0x40] ;  /* 0x0000402408647981 */ /* 0x000f64000c1e1100 */
[----:B-----5:R-:W-:-:S05]  /*3640*/  PRMT R0, R100, 0x8880, RZ ;  /* 0x0000888064007816 */ /* 0x020fca00000000ff */
[----:B------:R-:W-:-:S07]  /*3650*/  IMAD R3, R0, R89, RZ ;  /* 0x0000005900037224 */ /* 0x000fce00078e02ff */
.L_x_100:
[----:B------:R-:W-:Y:S05]  /*3660*/  BSYNC B1 ;  /* 0x0000000000017941 */ /* 0x000fea0003800000 */
.L_x_99:
[----:B---3--:R-:W-:Y:S01]  /*3670*/  @!P5 IMAD R13, R56, R88, R3 ;  /* 0x00000058380dd224 */ /* 0x008fe200078e0203 */
[----:B------:R-:W-:Y:S04]  /*3680*/  BSSY B1, `(.L_x_101) ;  /* 0x0000006000017945 */ /* 0x000fe80003800000 */
[----:B------:R3:W-:Y:S01]  /*3690*/  @!P5 STG.E.U8 desc[UR36][R4.64+0x40], R13 ;  /* 0x0000400d0400d986 */ /* 0x0007e2000c101124 */
[----:B------:R-:W-:Y:S05]  /*36a0*/  @P2 BRA `(.L_x_102) ;  /* 0x00000000000c2947 */ /* 0x000fea0003800000 */
[----:B------:R-:W5:Y:S02]  /*36b0*/  LDG.E.U8 R100, desc[UR36][R8.64+0x41] ;  /* 0x0000412408647981 */ /* 0x000f64000c1e1100 */
[----:B-----5:R-:W-:-:S05]  /*36c0*/  PRMT R0, R100, 0x8880, RZ ;  /* 0x0000888064007816 */ /* 0x020fca00000000ff */
[----:B------:R-:W-:-:S07]  /*36d0*/  IMAD R3, R0, R89, RZ ;  /* 0x0000005900037224 */ /* 0x000fce00078e02ff */
.L_x_102:
[----:B------:R-:W-:Y:S05]  /*36e0*/  BSYNC B1 ;  /* 0x0000000000017941 */ /* 0x000fea0003800000 */
.L_x_101:
        /* <DEDUP_REMOVED lines=11> */
.L_x_104:
[----:B------:R-:W-:Y:S05]  /*37a0*/  BSYNC B1 ;  /* 0x0000000000017941 */ /* 0x000fea0003800000 */
.L_x_103:
[----:B---3--:R-:W-:Y:S01]  /*37b0*/  @!P4 IMAD R13, R58, R88, R3 ;  /* 0x000000583a0dc224 */ /* 0x008fe200078e0203 */
[----:B------:R-:W-:Y:S04]  /*37c0*/  BSSY B1, `(.L_x_105) ;  /* 0x0000006000017945 */ /* 0x000fe80003800000 */
[----:B------:R3:W-:Y:S01]  /*37d0*/  @!P4 STG.E.U8 desc[UR36][R6.64+0x40], R13 ;  /* 0x0000400d0600c986 */ /* 0x0007e2000c101124 */
[----:B------:R-:W-:Y:S05]  /*37e0*/  @P3 BRA `(.L_x_106) ;  /* 0x00000000000c3947 */ /* 0x000fea0003800000 */
[----:B------:R-:W5:Y:S02]  /*37f0*/  LDG.E.U8 R100, desc[UR36][R10.64+0x41] ;  /* 0x000041240a647981 */ /* 0x000f64000c1e1100 */
[----:B-----5:R-:W-:-:S05]  /*3800*/  PRMT R0, R100, 0x8880, RZ ;  /* 0x0000888064007816 */ /* 0x020fca00000000ff */
[----:B------:R-:W-:-:S07]  /*3810*/  IMAD R3, R0, R89, RZ ;  /* 0x0000005900037224 */ /* 0x000fce00078e02ff */
.L_x_106:
[----:B------:R-:W-:Y:S05]  /*3820*/  BSYNC B1 ;  /* 0x0000000000017941 */ /* 0x000fea0003800000 */
.L_x_105:
[----:B------:R-:W-:Y:S01]  /*3830*/  @!P3 IMAD R59, R59, R88, R3 ;  /* 0x000000583b3bb224 */ /* 0x000fe200078e0203 */
[----:B------:R-:W-:Y:S04]  /*3840*/  BSSY B1, `(.L_x_107) ;  /* 0x0000006000017945 */ /* 0x000fe80003800000 */
[----:B------:R0:W-:Y:S01]  /*3850*/  @!P3 STG.E.U8 desc[UR36][R6.64+0x41], R59 ;  /* 0x0000413b0600b986 */ /* 0x0001e2000c101124 */
[----:B------:R-:W-:Y:S05]  /*3860*/  @P5 BRA `(.L_x_108) ;  /* 0x00000000000c5947 */ /* 0x000fea0003800000 */
[----:B------:R-:W5:Y:S02]  /*3870*/  LDG.E.U8 R100, desc[UR36][R8.64+0x48] ;  /* 0x0000482408647981 */ /* 0x000f64000c1e1100 */
[----:B-----5:R-:W-:-:S05]  /*3880*/  PRMT R0, R100, 0x8880, RZ ;  /* 0x0000888064007816 */ /* 0x020fca00000000ff */
[----:B------:R-:W-:-:S07]  /*3890*/  IMAD R3, R0, R89, RZ ;  /* 0x0000005900037224 */ /* 0x000fce00078e02ff */
.L_x_108:
[----:B------:R-:W-:Y:S05]  /*38a0*/  BSYNC B1 ;  /* 0x0000000000017941 */ /* 0x000fea0003800000 */
.L_x_107:
[----:B---3--:R-:W-:Y:S01]  /*38b0*/  @!P5 IMAD R13, R60, R88, R3 ;  /* 0x000000583c0dd224 */ /* 0x008fe200078e0203 */
[----:B------:R-:W-:Y:S04]  /*38c0*/  BSSY B1, `(.L_x_109) ;  /* 0x0000006000017945 */ /* 0x000fe80003800000 */
[----:B------:R3:W-:Y:S01]  /*38d0*/  @!P5 STG.E.U8 desc[UR36][R4.64+0x48], R13 ;  /* 0x0000480d0400d986 */ /* 0x0007e2000c101124 */
[----:B------:R-:W-:Y:S05]  /*38e0*/  @P2 BRA `(.L_x_110) ;  /* 0x00000000000c2947 */ /* 0x000fea0003800000 */
[----:B------:R-:W5:Y:S02]  /*38f0*/  LDG.E.U8 R100, desc[UR36][R8.64+0x49] ;  /* 0x0000492408647981 */ /* 0x000f64000c1e1100 */
[----:B-----5:R-:W-:-:S05]  /*3900*/  PRMT R0, R100, 0x8880, RZ ;  /* 0x0000888064007816 */ /* 0x020fca00000000ff */
[----:B------:R-:W-:-:S07]  /*3910*/  IMAD R3, R0, R89, RZ ;  /* 0x0000005900037224 */ /* 0x000fce00078e02ff */
.L_x_110:
[----:B------:R-:W-:Y:S05]  /*3920*/  BSYNC B1 ;  /* 0x0000000000017941 */ /* 0x000fea0003800000 */
.L_x_109:
        /* <DEDUP_REMOVED lines=11> */
.L_x_112:
[----:B------:R-:W-:Y:S05]  /*39e0*/  BSYNC B1 ;  /* 0x0000000000017941 */ /* 0x000fea0003800000 */
.L_x_111:
[----:B---3--:R-:W-:Y:S01]  /*39f0*/  @!P4 IMAD R13, R62, R88, R3 ;  /* 0x000000583e0dc224 */ /* 0x008fe200078e0203 */
[----:B------:R-:W-:Y:S04]  /*3a00*/  BSSY B1, `(.L_x_113) ;  /* 0x0000006000017945 */ /* 0x000fe80003800000 */
[----:B------:R3:W-:Y:S01]  /*3a10*/  @!P4 STG.E.U8 desc[UR36][R6.64+0x48], R13 ;  /* 0x0000480d0600c986 */ /* 0x0007e2000c101124 */
[----:B------:R-:W-:Y:S05]  /*3a20*/  @P3 BRA `(.L_x_114) ;  /* 0x00000000000c3947 */ /* 0x000fea0003800000 */
[----:B------:R-:W5:Y:S02]  /*3a30*/  LDG.E.U8 R100, desc[UR36][R10.64+0x49] ;  /* 0x000049240a647981 */ /* 0x000f64000c1e1100 */
[----:B-----5:R-:W-:-:S05]  /*3a40*/  PRMT R0, R100, 0x8880, RZ ;  /* 0x0000888064007816 */ /* 0x020fca00000000ff */
[----:B------:R-:W-:-:S07]  /*3a50*/  IMAD R3, R0, R89, RZ ;  /* 0x0000005900037224 */ /* 0x000fce00078e02ff */
.L_x_114:
[----:B------:R-:W-:Y:S05]  /*3a60*/  BSYNC B1 ;  /* 0x0000000000017941 */ /* 0x000fea0003800000 */
.L_x_113:
[----:B------:R-:W-:Y:S01]  /*3a70*/  @!P3 IMAD R63, R63, R88, R3 ;  /* 0x000000583f3fb224 */ /* 0x000fe200078e0203 */
[----:B------:R-:W-:Y:S04]  /*3a80*/  BSSY B1, `(.L_x_115) ;  /* 0x0000006000017945 */ /* 0x000fe80003800000 */
[----:B------:R0:W-:Y:S01]  /*3a90*/  @!P3 STG.E.U8 desc[UR36][R6.64+0x49], R63 ;  /* 0x0000493f0600b986 */ /* 0x0001e2000c101124 */
[----:B------:R-:W-:Y:S05]  /*3aa0*/  @P5 BRA `(.L_x_116) ;  /* 0x00000000000c5947 */ /* 0x000fea0003800000 */
[----:B------:R-:W5:Y:S02]  /*3ab0*/  LDG.E.U8 R100, desc[UR36][R8.64+0x50] ;  /* 0x0000502408647981 */ /* 0x000f64000c1e1100 */
[----:B-----5:R-:W-:-:S05]  /*3ac0*/  PRMT R0, R100, 0x8880, RZ ;  /* 0x0000888064007816 */ /* 0x020fca00000000ff */
[----:B------:R-:W-:-:S07]  /*3ad0*/  IMAD R3, R0, R89, RZ ;  /* 0x0000005900037224 */ /* 0x000fce00078e02ff */
.L_x_116:
[----:B------:R-:W-:Y:S05]  /*3ae0*/  BSYNC B1 ;  /* 0x0000000000017941 */ /* 0x000fea0003800000 */
.L_x_115:
[----:B---3--:R-:W-:Y:S01]  /*3af0*/  @!P5 IMAD R13, R64, R88, R3 ;  /* 0x00000058400dd224 */ /* 0x008fe200078e0203 */
[----:B------:R-:W-:Y:S04]  /*3b00*/  BSSY B1, `(.L_x_117) ;  /* 0x0000006000017945 */ /* 0x000fe80003800000 */
[----:B------:R3:W-:Y:S01]  /*3b10*/  @!P5 STG.E.U8 desc[UR36][R4.64+0x50], R13 ;  /* 0x0000500d0400d986 */ /* 0x0007e2000c101124 */
[----:B------:R-:W-:Y:S05]  /*3b20*/  @P2 BRA `(.L_x_118) ;  /* 0x00000000000c2947 */ /* 0x000fea0003800000 */
[----:B------:R-:W5:Y:S02]  /*3b30*/  LDG.E.U8 R100, desc[UR36][R8.64+0x51] ;  /* 0x0000512408647981 */ /* 0x000f64000c1e1100 */
[----:B-----5:R-:W-:-:S05]  /*3b40*/  PRMT R0, R100, 0x8880, RZ ;  /* 0x0000888064007816 */ /* 0x020fca00000000ff */
[----:B------:R-:W-:-:S07]  /*3b50*/  IMAD R3, R0, R89, RZ ;  /* 0x0000005900037224 */ /* 0x000fce00078e02ff */
.L_x_118:
[----:B------:R-:W-:Y:S05]  /*3b60*/  BSYNC B1 ;  /* 0x0000000000017941 */ /* 0x000fea0003800000 */
.L_x_117:
        /* <DEDUP_REMOVED lines=11> */
.L_x_120:
[----:B------:R-:W-:Y:S05]  /*3c20*/  BSYNC B1 ;  /* 0x0000000000017941 */ /* 0x000fea0003800000 */
.L_x_119:
[----:B---3--:R-:W-:Y:S01]  /*3c30*/  @!P4 IMAD R13, R66, R88, R3 ;  /* 0x00000058420dc224 */ /* 0x008fe200078e0203 */
[----:B------:R-:W-:Y:S04]  /*3c40*/  BSSY B1, `(.L_x_121) ;  /* 0x0000006000017945 */ /* 0x000fe80003800000 */
[----:B------:R3:W-:Y:S01]  /*3c50*/  @!P4 STG.E.U8 desc[UR36][R6.64+0x50], R13 ;  /* 0x0000500d0600c986 */ /* 0x0007e2000c101124 */
[----:B------:R-:W-:Y:S05]  /*3c60*/  @P3 BRA `(.L_x_122) ;  /* 0x00000000000c3947 */ /* 0x000fea0003800000 */
[----:B------:R-:W5:Y:S02]  /*3c70*/  LDG.E.U8 R100, desc[UR36][R10.64+0x51] ;  /* 0x000051240a647981 */ /* 0x000f64000c1e1100 */
[----:B-----5:R-:W-:-:S05]  /*3c80*/  PRMT R0, R100, 0x8880, RZ ;  /* 0x0000888064007816 */ /* 0x020fca00000000ff */
[----:B------:R-:W-:-:S07]  /*3c90*/  IMAD R3, R0, R89, RZ ;  /* 0x0000005900037224 */ /* 0x000fce00078e02ff */
.L_x_122:
[----:B------:R-:W-:Y:S05]  /*3ca0*/  BSYNC B1 ;  /* 0x0000000000017941 */ /* 0x000fea0003800000 */
.L_x_121:
[----:B------:R-:W-:Y:S01]  /*3cb0*/  @!P3 IMAD R67, R67, R88, R3 ;  /* 0x000000584343b224 */ /* 0x000fe200078e0203 */
[----:B------:R-:W-:Y:S04]  /*3cc0*/  BSSY B1, `(.L_x_123) ;  /* 0x0000006000017945 */ /* 0x000fe80003800000 */
[----:B------:R0:W-:Y:S01]  /*3cd0*/  @!P3 STG.E.U8 desc[UR36][R6.64+0x51], R67 ;  /* 0x000051430600b986 */ /* 0x0001e2000c101124 */
[----:B------:R-:W-:Y:S05]  /*3ce0*/  @P5 BRA `(.L_x_124) ;  /* 0x00000000000c5947 */ /* 0x000fea0003800000 */
[----:B------:R-:W5:Y:S02]  /*3cf0*/  LDG.E.U8 R100, desc[UR36][R8.64+0x58] ;  /* 0x0000582408647981 */ /* 0x000f64000c1e1100 */
[----:B-----5:R-:W-:-:S05]  /*3d00*/  PRMT R0, R100, 0x8880, RZ ;  /* 0x0000888064007816 */ /* 0x020fca00000000ff */
[----:B------:R-:W-:-:S07]  /*3d10*/  IMAD R3, R0, R89, RZ ;  /* 0x0000005900037224 */ /* 0x000fce00078e02ff */
.L_x_124:
[----:B------:R-:W-:Y:S05]  /*3d20*/  BSYNC B1 ;  /* 0x0000000000017941 */ /* 0x000fea0003800000 */
.L_x_123:
[----:B---3--:R-:W-:Y:S01]  /*3d30*/  @!P5 IMAD R13, R68, R88, R3 ;  /* 0x00000058440dd224 */ /* 0x008fe200078e0203 */
[----:B------:R-:W-:Y:S04]  /*3d40*/  BSSY B1, `(.L_x_125) ;  /* 0x0000006000017945 */ /* 0x000fe80003800000 */
[----:B------:R3:W-:Y:S01]  /*3d50*/  @!P5 STG.E.U8 desc[UR36][R4.64+0x58], R13 ;  /* 0x0000580d0400d986 */ /* 0x0007e2000c101124 */
[----:B------:R-:W-:Y:S05]  /*3d60*/  @P2 BRA `(.L_x_126) ;  /* 0x00000000000c2947 */ /* 0x000fea0003800000 */
[----:B------:R-:W5:Y:S02]  /*3d70*/  LDG.E.U8 R100, desc[UR36][R8.64+0x59] ;  /* 0x0000592408647981 */ /* 0x000f64000c1e1100 */
[----:B-----5:R-:W-:-:S05]  /*3d80*/  PRMT R0, R100, 0x8880, RZ ;  /* 0x0000888064007816 */ /* 0x020fca00000000ff */
[----:B------:R-:W-:-:S07]  /*3d90*/  IMAD R3, R0, R89, RZ ;  /* 0x0000005900037224 */ /* 0x000fce00078e02ff */
.L_x_126:
[----:B------:R-:W-:Y:S05]  /*3da0*/  BSYNC B1 ;  /* 0x0000000000017941 */ /* 0x000fea0003800000 */
.L_x_125:
        /* <DEDUP_REMOVED lines=11> */
.L_x_128:
[----:B------:R-:W-:Y:S05]  /*3e60*/  BSYNC B1 ;  /* 0x0000000000017941 */ /* 0x000fea0003800000 */
.L_x_127:
[----:B---3--:R-:W-:Y:S01]  /*3e70*/  @!P4 IMAD R13, R70, R88, R3 ;  /* 0x00000058460dc224 */ /* 0x008fe200078e0203 */
[----:B------:R-:W-:Y:S04]  /*3e80*/  BSSY B1, `(.L_x_129) ;  /* 0x0000006000017945 */ /* 0x000fe80003800000 */
[----:B------:R3:W-:Y:S01]  /*3e90*/  @!P4 STG.E.U8 desc[UR36][R6.64+0x58], R13 ;  /* 0x0000580d0600c986 */ /* 0x0007e2000c101124 */
[----:B------:R-:W-:Y:S05]  /*3ea0*/  @P3 BRA `(.L_x_130) ;  /* 0x00000000000c3947 */ /* 0x000fea0003800000 */
[----:B------:R-:W5:Y:S02]  /*3eb0*/  LDG.E.U8 R100, desc[UR36][R10.64+0x59] ;  /* 0x000059240a647981 */ /* 0x000f64000c1e1100 */
[----:B-----5:R-:W-:-:S05]  /*3ec0*/  PRMT R0, R100, 0x8880, RZ ;  /* 0x0000888064007816 */ /* 0x020fca00000000ff */
[----:B------:R-:W-:-:S07]  /*3ed0*/  IMAD R3, R0, R89, RZ ;  /* 0x0000005900037224 */ /* 0x000fce00078e02ff */
.L_x_130:
[----:B------:R-:W-:Y:S05]  /*3ee0*/  BSYNC B1 ;  /* 0x0000000000017941 */ /* 0x000fea0003800000 */
.L_x_129:
[----:B------:R-:W-:Y:S01]  /*3ef0*/  @!P3 IMAD R71, R71, R88, R3 ;  /* 0x000000584747b224 */ /* 0x000fe200078e0203 */
[----:B------:R-:W-:Y:S04]  /*3f00*/  BSSY B1, `(.L_x_131) ;  /* 0x0000006000017945 */ /* 0x000fe80003800000 */
[----:B------:R0:W-:Y:S01]  /*3f10*/  @!P3 STG.E.U8 desc[UR36][R6.64+0x59], R71 ;  /* 0x000059470600b986 */ /* 0x0001e2000c101124 */
[----:B------:R-:W-:Y:S05]  /*3f20*/  @P5 BRA `(.L_x_132) ;  /* 0x00000000000c5947 */ /* 0x000fea0003800000 */
[----:B------:R-:W5:Y:S02]  /*3f30*/  LDG.E.U8 R100, desc[UR36][R8.64+0x60] ;  /* 0x0000602408647981 */ /* 0x000f64000c1e1100 */
[----:B-----5:R-:W-:-:S05]  /*3f40*/  PRMT R0, R100, 0x8880, RZ ;  /* 0x0000888064007816 */ /* 0x020fca00000000ff */
[----:B------:R-:W-:-:S07]  /*3f50*/  IMAD R3, R0, R89, RZ ;  /* 0x0000005900037224 */ /* 0x000fce00078e02ff */
.L_x_132:
[----:B------:R-:W-:Y:S05]  /*3f60*/  BSYNC B1 ;  /* 0x0000000000017941 */ /* 0x000fea0003800000 */
.L_x_131:
[----:B---3--:R-:W-:Y:S01]  /*3f70*/  @!P5 IMAD R13, R72, R88, R3 ;  /* 0x00000058480dd224 */ /* 0x008fe200078e0203 */
[----:B------:R-:W-:Y:S04]  /*3f80*/  BSSY B1, `(.L_x_133) ;  /* 0x0000006000017945 */ /* 0x000fe80003800000 */
[----:B------:R3:W-:Y:S01]  /*3f90*/  @!P5 STG.E.U8 desc[UR36][R4.64+0x60], R13 ;  /* 0x0000600d0400d986 */ /* 0x0007e2000c101124 */
[----:B------:R-:W-:Y:S05]  /*3fa0*/  @P2 BRA `(.L_x_134) ;  /* 0x00000000000c2947 */ /* 0x000fea0003800000 */
[----:B------:R-:W5:Y:S02]  /*3fb0*/  LDG.E.U8 R100, desc[UR36][R8.64+0x61] ;  /* 0x0000612408647981 */ /* 0x000f64000c1e1100 */
[----:B-----5:R-:W-:-:S05]  /*3fc0*/  PRMT R0, R100, 0x8880, RZ ;  /* 0x0000888064007816 */ /* 0x020fca00000000ff */
[----:B------:R-:W-:-:S07]  /*3fd0*/  IMAD R3, R0, R89, RZ ;  /* 0x0000005900037224 */ /* 0x000fce00078e02ff */
.L_x_134:
[----:B------:R-:W-:Y:S05]  /*3fe0*/  BSYNC B1 ;  /* 0x0000000000017941 */ /* 0x000fea0003800000 */
.L_x_133:
        /* <DEDUP_REMOVED lines=11> */
.L_x_136:
[----:B------:R-:W-:Y:S05]  /*40a0*/  BSYNC B1 ;  /* 0x0000000000017941 */ /* 0x000fea0003800000 */
.L_x_135:
[----:B---3--:R-:W-:Y:S01]  /*40b0*/  @!P4 IMAD R13, R74, R88, R3 ;  /* 0x000000584a0dc224 */ /* 0x008fe200078e0203 */
[----:B------:R-:W-:Y:S04]  /*40c0*/  BSSY B1, `(.L_x_137) ;  /* 0x0000006000017945 */ /* 0x000fe80003800000 */
[----:B------:R3:W-:Y:S01]  /*40d0*/  @!P4 STG.E.U8 desc[UR36][R6.64+0x60], R13 ;  /* 0x0000600d0600c986 */ /* 0x0007e2000c101124 */
[----:B------:R-:W-:Y:S05]  /*40e0*/  @P3 BRA `(.L_x_138) ;  /* 0x00000000000c3947 */ /* 0x000fea0003800000 */
[----:B------:R-:W5:Y:S02]  /*40f0*/  LDG.E.U8 R100, desc[UR36][R10.64+0x61] ;  /* 0x000061240a647981 */ /* 0x000f64000c1e1100 */
[----:B-----5:R-:W-:-:S05]  /*4100*/  PRMT R0, R100, 0x8880, RZ ;  /* 0x0000888064007816 */ /* 0x020fca00000000ff */
[----:B------:R-:W-:-:S07]  /*4110*/  IMAD R3, R0, R89, RZ ;  /* 0x0000005900037224 */ /* 0x000fce00078e02ff */
.L_x_138:
[----:B------:R-:W-:Y:S05]  /*4120*/  BSYNC B1 ;  /* 0x0000000000017941 */ /* 0x000fea0003800000 */
.L_x_137:
[----:B------:R-:W-:Y:S01]  /*4130*/  @!P3 IMAD R75, R75, R88, R3 ;  /* 0x000000584b4bb224 */ /* 0x000fe200078e0203 */
[----:B------:R-:W-:Y:S04]  /*4140*/  BSSY B1, `(.L_x_139) ;  /* 0x0000006000017945 */ /* 0x000fe80003800000 */
[----:B------:R0:W-:Y:S01]  /*4150*/  @!P3 STG.E.U8 desc[UR36][R6.64+0x61], R75 ;  /* 0x0000614b0600b986 */ /* 0x0001e2000c101124 */
[----:B------:R-:W-:Y:S05]  /*4160*/  @P5 BRA `(.L_x_140) ;  /* 0x00000000000c5947 */ /* 0x000fea0003800000 */
[----:B------:R-:W5:Y:S02]  /*4170*/  LDG.E.U8 R100, desc[UR36][R8.64+0x68] ;  /* 0x0000682408647981 */ /* 0x000f64000c1e1100 */
[----:B-----5:R-:W-:-:S05]  /*4180*/  PRMT R0, R100, 0x8880, RZ ;  /* 0x0000888064007816 */ /* 0x020fca00000000ff */
[----:B------:R-:W-:-:S07]  /*4190*/  IMAD R3, R0, R89, RZ ;  /* 0x0000005900037224 */ /* 0x000fce00078e02ff */
.L_x_140:
[----:B------:R-:W-:Y:S05]  /*41a0*/  BSYNC B1 ;  /* 0x0000000000017941 */ /* 0x000fea0003800000 */
.L_x_139:
[----:B---3--:R-:W-:Y:S01]  /*41b0*/  @!P5 IMAD R13, R76, R88, R3 ;  /* 0x000000584c0dd224 */ /* 0x008fe200078e0203 */
[----:B------:R-:W-:Y:S04]  /*41c0*/  BSSY B1, `(.L_x_141) ;  /* 0x0000006000017945 */ /* 0x000fe80003800000 */
[----:B------:R3:W-:Y:S01]  /*41d0*/  @!P5 STG.E.U8 desc[UR36][R4.64+0x68], R13 ;  /* 0x0000680d0400d986 */ /* 0x0007e2000c101124 */
[----:B------:R-:W-:Y:S05]  /*41e0*/  @P2 BRA `(.L_x_142) ;  /* 0x00000000000c2947 */ /* 0x000fea0003800000 */
[----:B------:R-:W5:Y:S02]  /*41f0*/  LDG.E.U8 R100, desc[UR36][R8.64+0x69] ;  /* 0x0000692408647981 */ /* 0x000f64000c1e1100 */
[----:B-----5:R-:W-:-:S05]  /*4200*/  PRMT R0, R100, 0x8880, RZ ;  /* 0x0000888064007816 */ /* 0x020fca00000000ff */
[----:B------:R-:W-:-:S07]  /*4210*/  IMAD R3, R0, R89, RZ ;  /* 0x0000005900037224 */ /* 0x000fce00078e02ff */
.L_x_142:
[----:B------:R-:W-:Y:S05]  /*4220*/  BSYNC B1 ;  /* 0x0000000000017941 */ /* 0x000fea0003800000 */
.L_x_141:
        /* <DEDUP_REMOVED lines=11> */
.L_x_144:
[----:B------:R-:W-:Y:S05]  /*42e0*/  BSYNC B1 ;  /* 0x0000000000017941 */ /* 0x000fea0003800000 */
.L_x_143:
[----:B---3--:R-:W-:Y:S01]  /*42f0*/  @!P4 IMAD R13, R78, R88, R3 ;  /* 0x000000584e0dc224 */ /* 0x008fe200078e0203 */
[----:B------:R-:W-:Y:S04]  /*4300*/  BSSY B1, `(.L_x_145) ;  /* 0x0000006000017945 */ /* 0x000fe80003800000 */
[----:B------:R3:W-:Y:S01]  /*4310*/  @!P4 STG.E.U8 desc[UR36][R6.64+0x68], R13 ;  /* 0x0000680d0600c986 */ /* 0x0007e2000c101124 */
[----:B------:R-:W-:Y:S05]  /*4320*/  @P3 BRA `(.L_x_146) ;  /* 0x00000000000c3947 */ /* 0x000fea0003800000 */
[----:B------:R-:W5:Y:S02]  /*4330*/  LDG.E.U8 R100, desc[UR36][R10.64+0x69] ;  /* 0x000069240a647981 */ /* 0x000f64000c1e1100 */
[----:B-----5:R-:W-:-:S05]  /*4340*/  PRMT R0, R100, 0x8880, RZ ;  /* 0x0000888064007816 */ /* 0x020fca00000000ff */
[----:B------:R-:W-:-:S07]  /*4350*/  IMAD R3, R0, R89, RZ ;  /* 0x0000005900037224 */ /* 0x000fce00078e02ff */
.L_x_146:
[----:B------:R-:W-:Y:S05]  /*4360*/  BSYNC B1 ;  /* 0x0000000000017941 */ /* 0x000fea0003800000 */
.L_x_145:
[----:B------:R-:W-:Y:S01]  /*4370*/  @!P3 IMAD R79, R79, R88, R3 ;  /* 0x000000584f4fb224 */ /* 0x000fe200078e0203 */
[----:B------:R-:W-:Y:S04]  /*4380*/  BSSY B1, `(.L_x_147) ;  /* 0x0000006000017945 */ /* 0x000fe80003800000 */
[----:B------:R0:W-:Y:S01]  /*4390*/  @!P3 STG.E.U8 desc[UR36][R6.64+0x69], R79 ;  /* 0x0000694f0600b986 */ /* 0x0001e2000c101124 */
[----:B------:R-:W-:Y:S05]  /*43a0*/  @P5 BRA `(.L_x_148) ;  /* 0x00000000000c5947 */ /* 0x000fea0003800000 */
[----:B------:R-:W5:Y:S02]  /*43b0*/  LDG.E.U8 R100, desc[UR36][R8.64+0x70] ;  /* 0x0000702408647981 */ /* 0x000f64000c1e1100 */
[----:B-----5:R-:W-:-:S05]  /*43c0*/  PRMT R0, R100, 0x8880, RZ ;  /* 0x0000888064007816 */ /* 0x020fca00000000ff */
[----:B------:R-:W-:-:S07]  /*43d0*/  IMAD R3, R0, R89, RZ ;  /* 0x0000005900037224 */ /* 0x000fce00078e02ff */
.L_x_148:
[----:B------:R-:W-:Y:S05]  /*43e0*/  BSYNC B1 ;  /* 0x0000000000017941 */ /* 0x000fea0003800000 */
.L_x_147:
[----:B---3--:R-:W-:Y:S01]  /*43f0*/  @!P5 IMAD R13, R80, R88, R3 ;  /* 0x00000058500dd224 */ /* 0x008fe200078e0203 */
[----:B------:R-:W-:Y:S04]  /*4400*/  BSSY B1, `(.L_x_149) ;  /* 0x0000006000017945 */ /* 0x000fe80003800000 */
[----:B------:R3:W-:Y:S01]  /*4410*/  @!P5 STG.E.U8 desc[UR36][R4.64+0x70], R13 ;  /* 0x0000700d0400d986 */ /* 0x0007e2000c101124 */
[----:B------:R-:W-:Y:S05]  /*4420*/  @P2 BRA `(.L_x_150) ;  /* 0x00000000000c2947 */ /* 0x000fea0003800000 */
[----:B------:R-:W5:Y:S02]  /*4430*/  LDG.E.U8 R100, desc[UR36][R8.64+0x71] ;  /* 0x0000712408647981 */ /* 0x000f64000c1e1100 */
[----:B-----5:R-:W-:-:S05]  /*4440*/  PRMT R0, R100, 0x8880, RZ ;  /* 0x0000888064007816 */ /* 0x020fca00000000ff */
[----:B------:R-:W-:-:S07]  /*4450*/  IMAD R3, R0, R89, RZ ;  /* 0x0000005900037224 */ /* 0x000fce00078e02ff */
.L_x_150:
[----:B------:R-:W-:Y:S05]  /*4460*/  BSYNC B1 ;  /* 0x0000000000017941 */ /* 0x000fea0003800000 */
.L_x_149:
[----:B------:R-:W-:Y:S01]  /*4470*/  ISETP.LT.OR P4, PT, R19, 0x71, !P0 ;  /* 0x000000711300780c */ /* 0x000fe20004781670 */
[----:B------:R-:W-:Y:S01]  /*4480*/  @!P2 IMAD R81, R81, R88, R3 ;  /* 0x000000585151a224 */ /* 0x000fe200078e0203 */
[----:B------:R-:W-:Y:S01]  /*4490*/  BSSY B1, `(.L_x_151) ;  /* 0x000000a000017945 */ /* 0x000fe20003800000 */
[C---:B------:R-:W-:Y:S02]  /*44a0*/  ISETP.LT.OR P3, PT, R19.reuse, 0x72, !P0 ;  /* 0x000000721300780c */ /* 0x040fe40004761670 */
[C---:B------:R-:W-:Y:S01]  /*44b0*/  ISETP.LT.OR P5, PT, R19.reuse, 0x79, !P0 ;  /* 0x000000791300780c */ /* 0x040fe200047a1670 */
[----:B------:R0:W-:Y:S01]  /*44c0*/  @!P2 STG.E.U8 desc[UR36][R4.64+0x71], R81 ;  /* 0x000071510400a986 */ /* 0x0001e2000c101124 */
[C---:B------:R-:W-:Y:S02]  /*44d0*/  ISETP.LT.OR P2, PT, R19.reuse, 0x79, !P1 ;  /* 0x000000791300780c */ /* 0x040fe40004f41670 */
[----:B------:R-:W-:-:S04]  /*44e0*/  ISETP.LT.OR P1, PT, R19, 0x7a, !P1 ;  /* 0x0000007a1300780c */ /* 0x000fc80004f21670 */
[----:B------:R-:W-:Y:S09]  /*44f0*/  @P4 BRA `(.L_x_152) ;  /* 0x00000000000c4947 */ /* 0x000ff20003800000 */
[----:B------:R-:W5:Y:S02]  /*4500*/  LDG.E.U8 R100, desc[UR36][R10.64+0x70] ;  /* 0x000070240a647981 */ /* 0x000f64000c1e1100 */
[----:B-----5:R-:W-:-:S05]  /*4510*/  PRMT R0, R100, 0x8880, RZ ;  /* 0x0000888064007816 */ /* 0x020fca00000000ff */
[----:B------:R-:W-:-:S07]  /*4520*/  IMAD R3, R0, R89, RZ ;  /* 0x0000005900037224 */ /* 0x000fce00078e02ff */
.L_x_152:
[----:B------:R-:W-:Y:S05]  /*4530*/  BSYNC B1 ;  /* 0x0000000000017941 */ /* 0x000fea0003800000 */
.L_x_151:
[----:B---3--:R-:W-:Y:S01]  /*4540*/  @!P4 IMAD R13, R82, R88, R3 ;  /* 0x00000058520dc224 */ /* 0x008fe200078e0203 */
[----:B------:R-:W-:Y:S04]  /*4550*/  BSSY B1, `(.L_x_153) ;  /* 0x0000006000017945 */ /* 0x000fe80003800000 */
[----:B------:R3:W-:Y:S01]  /*4560*/  @!P4 STG.E.U8 desc[UR36][R6.64+0x70], R13 ;  /* 0x0000700d0600c986 */ /* 0x0007e2000c101124 */
[----:B------:R-:W-:Y:S05]  /*4570*/  @P3 BRA `(.L_x_154) ;  /* 0x00000000000c3947 */ /* 0x000fea0003800000 */
[----:B------:R-:W5:Y:S02]  /*4580*/  LDG.E.U8 R100, desc[UR36][R10.64+0x71] ;  /* 0x000071240a647981 */ /* 0x000f64000c1e1100 */
[----:B-----5:R-:W-:-:S05]  /*4590*/  PRMT R0, R100, 0x8880, RZ ;  /* 0x0000888064007816 */ /* 0x020fca00000000ff */
[----:B------:R-:W-:-:S07]  /*45a0*/  IMAD R3, R0, R89, RZ ;  /* 0x0000005900037224 */ /* 0x000fce00078e02ff */
.L_x_154:
[----:B------:R-:W-:Y:S05]  /*45b0*/  BSYNC B1 ;  /* 0x0000000000017941 */ /* 0x000fea0003800000 */
.L_x_153:
[----:B------:R-:W-:Y:S01]  /*45c0*/  @!P3 IMAD R83, R83, R88, R3 ;  /* 0x000000585353b224 */ /* 0x000fe200078e0203 */
[----:B------:R-:W-:Y:S04]  /*45d0*/  BSSY B1, `(.L_x_155) ;  /* 0x0000006000017945 */ /* 0x000fe80003800000 */
[----:B------:R0:W-:Y:S01]  /*45e0*/  @!P3 STG.E.U8 desc[UR36][R6.64+0x71], R83 ;  /* 0x000071530600b986 */ /* 0x0001e2000c101124 */
[----:B------:R-:W-:Y:S05]  /*45f0*/  @P2 BRA `(.L_x_156) ;  /* 0x00000000000c2947 */ /* 0x000fea0003800000 */
[----:B------:R-:W5:Y:S02]  /*4600*/  LDG.E.U8 R100, desc[UR36][R8.64+0x78] ;  /* 0x0000782408647981 */ /* 0x000f64000c1e1100 */
[----:B-----5:R-:W-:-:S05]  /*4610*/  PRMT R0, R100, 0x8880, RZ ;  /* 0x0000888064007816 */ /* 0x020fca00000000ff */
[----:B------:R-:W-:-:S07]  /*4620*/  IMAD R3, R0, R89, RZ ;  /* 0x0000005900037224 */ /* 0x000fce00078e02ff */
.L_x_156:
[----:B------:R-:W-:Y:S05]  /*4630*/  BSYNC B1 ;  /* 0x0000000000017941 */ /* 0x000fea0003800000 */
.L_x_155:
[----:B---3--:R-:W-:Y:S01]  /*4640*/  @!P2 IMAD R13, R84, R88, R3 ;  /* 0x00000058540da224 */ /* 0x008fe200078e0203 */
[----:B------:R-:W-:Y:S04]  /*4650*/  BSSY B1, `(.L_x_157) ;  /* 0x0000006000017945 */ /* 0x000fe80003800000 */
[----:B------:R3:W-:Y:S01]  /*4660*/  @!P2 STG.E.U8 desc[UR36][R4.64+0x78], R13 ;  /* 0x0000780d0400a986 */ /* 0x0007e2000c101124 */
[----:B------:R-:W-:Y:S05]  /*4670*/  @P1 BRA `(.L_x_158) ;  /* 0x00000000000c1947 */ /* 0x000fea0003800000 */
[----:B------:R-:W5:Y:S02]  /*4680*/  LDG.E.U8 R100, desc[UR36][R8.64+0x79] ;  /* 0x0000792408647981 */ /* 0x000f64000c1e1100 */
[----:B-----5:R-:W-:-:S05]  /*4690*/  PRMT R0, R100, 0x8880, RZ ;  /* 0x0000888064007816 */ /* 0x020fca00000000ff */
[----:B------:R-:W-:-:S07]  /*46a0*/  IMAD R3, R0, R89, RZ ;  /* 0x0000005900037224 */ /* 0x000fce00078e02ff */
.L_x_158:
[----:B------:R-:W-:Y:S05]  /*46b0*/  BSYNC B1 ;  /* 0x0000000000017941 */ /* 0x000fea0003800000 */
.L_x_157:
[----:B------:R-:W-:Y:S01]  /*46c0*/  @!P1 IMAD R85, R85, R88, R3 ;  /* 0x0000005855559224 */ /* 0x000fe200078e0203 */
[----:B------:R-:W-:Y:S04]  /*46d0*/  BSSY B1, `(.L_x_159) ;  /* 0x0000006000017945 */ /* 0x000fe80003800000 */
[----:B------:R0:W-:Y:S01]  /*46e0*/  @!P1 STG.E.U8 desc[UR36][R4.64+0x79], R85 ;  /* 0x0000795504009986 */ /* 0x0001e2000c101124 */
[----:B------:R-:W-:Y:S05]  /*46f0*/  @P5 BRA `(.L_x_160) ;  /* 0x00000000000c5947 */ /* 0x000fea0003800000 */
[----:B------:R-:W5:Y:S02]  /*4700*/  LDG.E.U8 R100, desc[UR36][R10.64+0x78] ;  /* 0x000078240a647981 */ /* 0x000f64000c1e1100 */
[----:B-----5:R-:W-:-:S05]  /*4710*/  PRMT R0, R100, 0x8880, RZ ;  /* 0x0000888064007816 */ /* 0x020fca00000000ff */
[----:B------:R-:W-:-:S07]  /*4720*/  IMAD R3, R0, R89, RZ ;  /* 0x0000005900037224 */ /* 0x000fce00078e02ff */
.L_x_160:
[----:B------:R-:W-:Y:S05]  /*4730*/  BSYNC B1 ;  /* 0x0000000000017941 */ /* 0x000fea0003800000 */
.L_x_159:
[----:B0123--:R-:W-:Y:S01]  /*4740*/  @!P5 IMAD R5, R86, R88, R3 ;  /* 0x000000585605d224 */ /* 0x00ffe200078e0203 */
[----:B------:R-:W-:Y:S01]  /*4750*/  ISETP.LT.OR P0, PT, R19, 0x7a, !P0 ;  /* 0x0000007a1300780c */ /* 0x000fe20004701670 */
[----:B------:R-:W-:Y:S03]  /*4760*/  BSSY B1, `(.L_x_161) ;  /* 0x0000006000017945 */ /* 0x000fe60003800000 */
[----:B------:R0:W-:Y:S09]  /*4770*/  @!P5 STG.E.U8 desc[UR36][R6.64+0x78], R5 ;  /* 0x000078050600d986 */ /* 0x0001f2000c101124 */
[----:B------:R-:W-:Y:S05]  /*4780*/  @P0 BRA `(.L_x_162) ;  /* 0x00000000000c0947 */ /* 0x000fea0003800000 */
[----:B------:R-:W2:Y:S02]  /*4790*/  LDG.E.U8 R100, desc[UR36][R10.64+0x79] ;  /* 0x000079240a647981 */ /* 0x000ea4000c1e1100 */
[----:B--2---:R-:W-:-:S05]  /*47a0*/  PRMT R0, R100, 0x8880, RZ ;  /* 0x0000888064007816 */ /* 0x004fca00000000ff */
[----:B------:R-:W-:-:S07]  /*47b0*/  IMAD R3, R0, R89, RZ ;  /* 0x0000005900037224 */ /* 0x000fce00078e02ff */
.L_x_162:
[----:B------:R-:W-:Y:S05]  /*47c0*/  BSYNC B1 ;  /* 0x0000000000017941 */ /* 0x000fea0003800000 */
.L_x_161:
[----:B------:R-:W-:Y:S01]  /*47d0*/  IMAD R3, R87, R88, R3 ;  /* 0x0000005857037224 */ /* 0x000fe200078e0203 */
[----:B------:R-:W-:Y:S06]  /*47e0*/  @P0 BRA `(.L_x_163) ;  /* 0x0000000c00100947 */ /* 0x000fec0003800000 */
[----:B------:R1:W-:Y:S01]  /*47f0*/  STG.E.U8 desc[UR36][R6.64+0x79], R3 ;  /* 0x0000790306007986 */ /* 0x0003e2000c101124 */
[----:B------:R-:W-:Y:S05]  /*4800*/  BRA `(.L_x_163) ;  /* 0x0000000c00087947 */ /* 0x000fea0003800000 */
.L_x_34:
[C---:B------:R-:W-:Y:S02]  /*4810*/  ISETP.GE.AND P1, PT, R20.reuse, 0x1, PT ;  /* 0x000000011400780c */ /* 0x040fe40003f26270 */
[----:B------:R-:W-:Y:S02]  /*4820*/  ISETP.GE.AND P0, PT, R20, 0x9, PT ;  /* 0x000000091400780c */ /* 0x000fe40003f06270 */
[C---:B------:R-:W-:Y:S02]  /*4830*/  ISETP.LT.OR P4, PT, R19.reuse, 0x1, !P1 ;  /* 0x000000011300780c */ /* 0x040fe40004f81670 */
[C---:B------:R-:W-:Y:S02]  /*4840*/  ISETP.LT.OR P3, PT, R19.reuse, 0x2, !P1 ;  /* 0x000000021300780c */ /* 0x040fe40004f61670 */
[C---:B------:R-:W-:Y:S02]  /*4850*/  ISETP.LT.OR P2, PT, R19.reuse, 0x1, !P0 ;  /* 0x000000011300780c */ /* 0x040fe40004741670 */
[----:B------:R-:W-:-:S07]  /*4860*/  ISETP.LT.OR P5, PT, R19, 0x2, !P0 ;  /* 0x000000021300780c */ /* 0x000fce00047a1670 */
[-C--:B------:R-:W-:Y:S02]  /*4870*/  @!P4 IMAD R3, R24, R88.reuse, RZ ;  /* 0x000000581803c224 */ /* 0x080fe400078e02ff */
[-C--:B------:R-:W-:Y:S02]  /*4880*/  @!P3 IMAD R25, R25, R88.reuse, RZ ;  /* 0x000000581919b224 */ /* 0x080fe400078e02ff */
[-C--:B------:R-:W-:Y:S01]  /*4890*/  @!P2 IMAD R9, R26, R88.reuse, RZ ;  /* 0x000000581a09a224 */ /* 0x080fe200078e02ff */
[----:B------:R0:W-:Y:S01]  /*48a0*/  @!P4 STG.E.U8 desc[UR36][R4.64], R3 ;  /* 0x000000030400c986 */ /* 0x0001e2000c101124 */
[----:B------:R-:W-:Y:S01]  /*48b0*/  ISETP.LT.OR P4, PT, R19, 0x9, !P1 ;  /* 0x000000091300780c */ /* 0x000fe20004f81670 */
[----:B------:R-:W-:Y:S02]  /*48c0*/  @!P5 IMAD R27, R27, R88, RZ ;  /* 0x000000581b1bd224 */ /* 0x000fe400078e02ff */
[----:B------:R-:W-:Y:S01]  /*48d0*/  @!P3 STG.E.U8 desc[UR36][R4.64+0x1], R25 ;  /* 0x000001190400b986 */ /* 0x000fe2000c101124 */
[----:B------:R-:W-:-:S03]  /*48e0*/  ISETP.LT.OR P3, PT, R19, 0xa, !P1 ;  /* 0x0000000a1300780c */ /* 0x000fc60004f61670 */
[----:B------:R1:W-:Y:S01]  /*48f0*/  @!P2 STG.E.U8 desc[UR36][R6.64], R9 ;  /* 0x000000090600a986 */ /* 0x0003e2000c101124 */
[----:B------:R-:W-:-:S03]  /*4900*/  ISETP.LT.OR P2, PT, R19, 0x9, !P0 ;  /* 0x000000091300780c */ /* 0x000fc60004741670 */
[----:B------:R-:W-:Y:S01]  /*4910*/  @!P5 STG.E.U8 desc[UR36][R6.64+0x1], R27 ;  /* 0x0000011b0600d986 */ /* 0x000fe2000c101124 */
[----:B------:R-:W-:Y:S01]  /*4920*/  ISETP.LT.OR P5, PT, R19, 0xa, !P0 ;  /* 0x0000000a1300780c */ /* 0x000fe200047a1670 */
[----:B------:R-:W-:-:S04]  /*4930*/  @!P4 IMAD R11, R28, R88, RZ ;  /* 0x000000581c0bc224 */ /* 0x000fc800078e02ff */
[-C--:B------:R-:W-:Y:S01]  /*4940*/  @!P3 IMAD R29, R29, R88.reuse, RZ ;  /* 0x000000581d1db224 */ /* 0x080fe200078e02ff */
[----:B------:R-:W-:Y:S01]  /*4950*/  @!P4 STG.E.U8 desc[UR36][R4.64+0x8], R11 ;  /* 0x0000080b0400c986 */ /* 0x000fe2000c101124 */
[C---:B------:R-:W-:Y:S02]  /*4960*/  ISETP.LT.OR P4, PT, R19.reuse, 0x11, !P1 ;  /* 0x000000111300780c */ /* 0x040fe40004f81670 */
[-C--:B0-----:R-:W-:Y:S01]  /*4970*/  @!P2 IMAD R3, R30, R88.reuse, RZ ;  /* 0x000000581e03a224 */ /* 0x081fe200078e02ff */
[----:B------:R-:W-:Y:S01]  /*4980*/  @!P3 STG.E.U8 desc[UR36][R4.64+0x9], R29 ;  /* 0x0000091d0400b986 */ /* 0x000fe2000c101124 */
[----:B------:R-:W-:Y:S02]  /*4990*/  ISETP.LT.OR P3, PT, R19, 0x12, !P1 ;  /* 0x000000121300780c */ /* 0x000fe40004f61670 */
[----:B------:R-:W-:Y:S01]  /*49a0*/  @!P5 IMAD R31, R31, R88, RZ ;  /* 0x000000581f1fd224 */ /* 0x000fe200078e02ff */
[----:B------:R0:W-:Y:S01]  /*49b0*/  @!P2 STG.E.U8 desc[UR36][R6.64+0x8], R3 ;  /* 0x000008030600a986 */ /* 0x0001e2000c101124 */
[----:B------:R-:W-:-:S03]  /*49c0*/  ISETP.LT.OR P2, PT, R19, 0x11, !P0 ;  /* 0x000000111300780c */ /* 0x000fc60004741670 */
[----:B------:R-:W-:Y:S01]  /*49d0*/  @!P5 STG.E.U8 desc[UR36][R6.64+0x9], R31 ;  /* 0x0000091f0600d986 */ /* 0x000fe2000c101124 */
[----:B------:R-:W-:Y:S01]  /*49e0*/  ISETP.LT.OR P5, PT, R19, 0x12, !P0 ;  /* 0x000000121300780c */ /* 0x000fe200047a1670 */
[----:B-1----:R-:W-:-:S04]  /*49f0*/  @!P4 IMAD R9, R32, R88, RZ ;  /* 0x000000582009c224 */ /* 0x002fc800078e02ff */
        /* <DEDUP_REMOVED lines=109> */
[----:B------:R1:W-:Y:S01]  /*50d0*/  @!P4 STG.E.U8 desc[UR36][R4.64+0x58], R11 ;  /* 0x0000580b0400c986 */ /* 0x0003e2000c101124 */
        /* <DEDUP_REMOVED lines=13> */
[-C--:B-1----:R-:W-:Y:S01]  /*51b0*/  @!P2 IMAD R11, R74, R88.reuse, RZ ;  /* 0x000000584a0ba224 */ /* 0x082fe200078e02ff */
[----:B------:R-:W-:Y:S01]  /*51c0*/  @!P3 STG.E.U8 desc[UR36][R4.64+0x61], R73 ;  /* 0x000061490400b986 */ /* 0x000fe2000c101124 */
[----:B------:R-:W-:Y:S02]  /*51d0*/  ISETP.LT.OR P3, PT, R19, 0x6a, !P1 ;  /* 0x0000006a1300780c */ /* 0x000fe40004f61670 */
[----:B------:R-:W-:Y:S01]  /*51e0*/  @!P5 IMAD R75, R75, R88, RZ ;  /* 0x000000584b4bd224 */ /* 0x000fe200078e02ff */
[----:B------:R1:W-:Y:S01]  /*51f0*/  @!P2 STG.E.U8 desc[UR36][R6.64+0x60], R11 ;  /* 0x0000600b0600a986 */ /* 0x0003e2000c101124 */
[----:B------:R-:W-:-:S03]  /*5200*/  ISETP.LT.OR P2, PT, R19, 0x69, !P0 ;  /* 0x000000691300780c */ /* 0x000fc60004741670 */
[----:B------:R-:W-:Y:S01]  /*5210*/  @!P5 STG.E.U8 desc[UR36][R6.64+0x61], R75 ;  /* 0x0000614b0600d986 */ /* 0x000fe2000c101124 */
[----:B------:R-:W-:Y:S01]  /*5220*/  ISETP.LT.OR P5, PT, R19, 0x6a, !P0 ;  /* 0x0000006a1300780c */ /* 0x000fe200047a1670 */
[----:B0-----:R-:W-:-:S04]  /*5230*/  @!P4 IMAD R3, R76, R88, RZ ;  /* 0x000000584c03c224 */ /* 0x001fc800078e02ff */
[-C--:B------:R-:W-:Y:S01]  /*5240*/  @!P3 IMAD R77, R77, R88.reuse, RZ ;  /* 0x000000584d4db224 */ /* 0x080fe200078e02ff */
[----:B------:R0:W-:Y:S01]  /*5250*/  @!P4 STG.E.U8 desc[UR36][R4.64+0x68], R3 ;  /* 0x000068030400c986 */ /* 0x0001e2000c101124 */
[C---:B------:R-:W-:Y:S02]  /*5260*/  ISETP.LT.OR P4, PT, R19.reuse, 0x72, !P1 ;  /* 0x000000721300780c */ /* 0x040fe40004f81670 */
[-C--:B--2---:R-:W-:Y:S01]  /*5270*/  @!P2 IMAD R9, R78, R88.reuse, RZ ;  /* 0x000000584e09a224 */ /* 0x084fe200078e02ff */
[----:B------:R-:W-:Y:S01]  /*5280*/  @!P3 STG.E.U8 desc[UR36][R4.64+0x69], R77 ;  /* 0x0000694d0400b986 */ /* 0x000fe2000c101124 */
[----:B------:R-:W-:Y:S02]  /*5290*/  ISETP.LT.OR P3, PT, R19, 0x71, !P1 ;  /* 0x000000711300780c */ /* 0x000fe40004f61670 */
[----:B------:R-:W-:Y:S01]  /*52a0*/  @!P5 IMAD R79, R79, R88, RZ ;  /* 0x000000584f4fd224 */ /* 0x000fe200078e02ff */
[----:B------:R-:W-:Y:S01]  /*52b0*/  @!P2 STG.E.U8 desc[UR36][R6.64+0x68], R9 ;  /* 0x000068090600a986 */ /* 0x000fe2000c101124 */
[----:B------:R-:W-:-:S03]  /*52c0*/  ISETP.LT.OR P2, PT, R19, 0x71, !P0 ;  /* 0x000000711300780c */ /* 0x000fc60004741670 */
[----:B------:R-:W-:Y:S01]  /*52d0*/  @!P5 STG.E.U8 desc[UR36][R6.64+0x69], R79 ;  /* 0x0000694f0600d986 */ /* 0x000fe2000c101124 */
[----:B------:R-:W-:Y:S01]  /*52e0*/  ISETP.LT.OR P5, PT, R19, 0x79, !P0 ;  /* 0x000000791300780c */ /* 0x000fe200047a1670 */
[----:B------:R-:W-:-:S04]  /*52f0*/  @!P4 IMAD R81, R81, R88, RZ ;  /* 0x000000585151c224 */ /* 0x000fc800078e02ff */
[-C--:B-1----:R-:W-:Y:S01]  /*5300*/  @!P3 IMAD R11, R80, R88.reuse, RZ ;  /* 0x00000058500bb224 */ /* 0x082fe200078e02ff */
[----:B------:R-:W-:Y:S01]  /*5310*/  @!P4 STG.E.U8 desc[UR36][R4.64+0x71], R81 ;  /* 0x000071510400c986 */ /* 0x000fe2000c101124 */
[C---:B------:R-:W-:Y:S02]  /*5320*/  ISETP.LT.OR P4, PT, R19.reuse, 0x72, !P0 ;  /* 0x000000721300780c */ /* 0x040fe40004781670 */
[C---:B------:R-:W-:Y:S01]  /*5330*/  ISETP.LT.OR P0, PT, R19.reuse, 0x7a, !P0 ;  /* 0x0000007a1300780c */ /* 0x040fe20004701670 */
[----:B------:R1:W-:Y:S01]  /*5340*/  @!P3 STG.E.U8 desc[UR36][R4.64+0x70], R11 ;  /* 0x0000700b0400b986 */ /* 0x0003e2000c101124 */
[C---:B------:R-:W-:Y:S01]  /*5350*/  ISETP.LT.OR P3, PT, R19.reuse, 0x79, !P1 ;  /* 0x000000791300780c */ /* 0x040fe20004f61670 */
[----:B0-----:R-:W-:Y:S01]  /*5360*/  @!P2 IMAD R3, R82, R88, RZ ;  /* 0x000000585203a224 */ /* 0x001fe200078e02ff */
[----:B------:R-:W-:-:S04]  /*5370*/  ISETP.LT.OR P1, PT, R19, 0x7a, !P1 ;  /* 0x0000007a1300780c */ /* 0x000fc80004f21670 */
[----:B------:R2:W-:Y:S03]  /*5380*/  @!P2 STG.E.U8 desc[UR36][R6.64+0x70], R3 ;  /* 0x000070030600a986 */ /* 0x0005e6000c101124 */
[-C--:B------:R-:W-:Y:S02]  /*5390*/  @!P4 IMAD R83, R83, R88.reuse, RZ ;  /* 0x000000585353c224 */ /* 0x080fe400078e02ff */
[-C--:B-1----:R-:W-:Y:S02]  /*53a0*/  @!P5 IMAD R11, R86, R88.reuse, RZ ;  /* 0x00000058560bd224 */ /* 0x082fe400078e02ff */
[-C--:B------:R-:W-:Y:S01]  /*53b0*/  @!P3 IMAD R9, R84, R88.reuse, RZ ;  /* 0x000000585409b224 */ /* 0x080fe200078e02ff */
[----:B------:R2:W-:Y:S01]  /*53c0*/  @!P4 STG.E.U8 desc[UR36][R6.64+0x71], R83 ;  /* 0x000071530600c986 */ /* 0x0005e2000c101124 */
[-C--:B------:R-:W-:Y:S02]  /*53d0*/  @!P1 IMAD R85, R85, R88.reuse, RZ ;  /* 0x0000005855559224 */ /* 0x080fe400078e02ff */
[----:B------:R-:W-:Y:S01]  /*53e0*/  @!P0 IMAD R87, R87, R88, RZ ;  /* 0x0000005857578224 */ /* 0x000fe200078e02ff */
[----:B------:R2:W-:Y:S04]  /*53f0*/  @!P3 STG.E.U8 desc[UR36][R4.64+0x78], R9 ;  /* 0x000078090400b986 */ /* 0x0005e8000c101124 */
[----:B------:R2:W-:Y:S04]  /*5400*/  @!P1 STG.E.U8 desc[UR36][R4.64+0x79], R85 ;  /* 0x0000795504009986 */ /* 0x0005e8000c101124 */
[----:B------:R2:W-:Y:S04]  /*5410*/  @!P5 STG.E.U8 desc[UR36][R6.64+0x78], R11 ;  /* 0x0000780b0600d986 */ /* 0x0005e8000c101124 */
[----:B------:R2:W-:Y:S02]  /*5420*/  @!P0 STG.E.U8 desc[UR36][R6.64+0x79], R87 ;  /* 0x0000795706008986 */ /* 0x0005e4000c101124 */
.L_x_163:
[----:B------:R-:W-:Y:S05]  /*5430*/  BSYNC B0 ;  /* 0x0000000000007941 */ /* 0x000fea0003800000 */
.L_x_33:
[----:B0-2---:R-:W2:Y:S01]  /*5440*/  LDL.64 R4, [R1] ;  /* 0x0000000001047983 */ /* 0x005ea20000100a00 */
[----:B------:R-:W-:Y:S01]  /*5450*/  ULDC.64 UR4, c[0x0][0x650] ;  /* 0x0001940000047ab9 */ /* 0x000fe20000000a00 */
[----:B------:R-:W-:Y:S02]  /*5460*/  IMAD.U32 R0, RZ, RZ, UR44 ;  /* 0x0000002cff007e24 */ /* 0x000fe4000f8e00ff */
[----:B------:R-:W-:Y:S02]  /*5470*/  IMAD.MOV.U32 R22, RZ, RZ, -0x1 ;  /* 0xffffffffff167424 */ /* 0x000fe400078e00ff */
[----:B------:R0:W-:Y:S01]  /*5480*/  SYNCS.ARRIVE.TRANS64.A1T0 RZ, [R0+UR46], RZ ;  /* 0x000000ff00ff79a7 */ /* 0x0001e2000810002e */
[----:B------:R-:W-:Y:S02]  /*5490*/  IMAD.MOV.U32 R19, RZ, RZ, -0x1 ;  /* 0xffffffffff137424 */ /* 0x000fe400078e00ff */
[----:B------:R-:W-:Y:S01]  /*54a0*/  IMAD.MOV.U32 R18, RZ, RZ, -0x1 ;  /* 0xffffffffff127424 */ /* 0x000fe200078e00ff */
[----:B0-----:R-:W-:-:S02]  /*54b0*/  PRMT R0, RZ, 0x7610, R0 ;  /* 0x00007610ff007816 */ /* 0x001fc40000000000 */
[----:B--2---:R-:W-:-:S05]  /*54c0*/  LEA R16, P0, R4, R16, 0x1 ;  /* 0x0000001004107211 */ /* 0x004fca00078008ff */
[----:B------:R-:W-:Y:S01]  /*54d0*/  IMAD.X R17, R96, 0x1, R17, P0 ;  /* 0x0000000160117824 */ /* 0x000fe200000e0611 */
[----:B------:R-:W-:-:S04]  /*54e0*/  ISETP.GE.U32.AND P0, PT, R16, UR4, PT ;  /* 0x0000000410007c0c */ /* 0x000fc8000bf06070 */
[----:B------:R-:W-:-:S13]  /*54f0*/  ISETP.GE.U32.AND.EX P0, PT, R17, UR5, PT, P0 ;  /* 0x0000000511007c0c */ /* 0x000fda000bf06100 */
[----:B------:R-:W-:Y:S05]  /*5500*/  @P0 BRA `(.L_x_164) ;  /* 0x00000004004c0947 */ /* 0x000fea0003800000 */
[----:B------:R-:W0:Y:S01]  /*5510*/  LDC.64 R10, c[0x0][0x628] ;  /* 0x00018a00ff0a7b82 */ /* 0x000e220000000a00 */
[----:B------:R-:W2:Y:S01]  /*5520*/  S2R R12, SR_CTAID.X ;  /* 0x00000000000c7919 */ /* 0x000ea20000002500 */
[----:B------:R-:W-:Y:S02]  /*5530*/  IMAD.MOV.U32 R8, RZ, RZ, R16 ;  /* 0x000000ffff087224 */ /* 0x000fe400078e0010 */
[----:B------:R-:W-:Y:S01]  /*5540*/  IMAD.MOV.U32 R9, RZ, RZ, R17 ;  /* 0x000000ffff097224 */ /* 0x000fe200078e0011 */
[----:B------:R-:W3:Y:S03]  /*5550*/  S2R R19, SR_CTAID.Y ;  /* 0x0000000000137919 */ /* 0x000ee60000002600 */
[----:B------:R-:W1:Y:S08]  /*5560*/  LDC R0, c[0x0][0x630] ;  /* 0x00018c00ff007b82 */ /* 0x000e700000000800 */
[----:B------:R-:W1:Y:S01]  /*5570*/  LDC.64 R14, c[0x0][0x620] ;  /* 0x00018800ff0e7b82 */ /* 0x000e620000000a00 */
[----:B0-----:R-:W-:-:S04]  /*5580*/  ISETP.NE.U32.AND P0, PT, R10, RZ, PT ;  /* 0x000000ff0a00720c */ /* 0x001fc80003f05070 */
[----:B------:R-:W-:-:S13]  /*5590*/  ISETP.NE.AND.EX P0, PT, R11, RZ, PT, P0 ;  /* 0x000000ff0b00720c */ /* 0x000fda0003f05300 */
[----:B-123--:R-:W-:Y:S05]  /*55a0*/  @!P0 BRA `(.L_x_165) ;  /* 0x0000000000288947 */ /* 0x00efea0003800000 */
[----:B------:R-:W0:Y:S02]  /*55b0*/  LDC R3, c[0x0][0x634] ;  /* 0x00018d00ff037b82 */ /* 0x000e240000000800 */
[----:B0-----:R-:W-:-:S05]  /*55c0*/  IADD3 R3, P0, R16, R3, RZ ;  /* 0x0000000310037210 */ /* 0x001fca0007f1e0ff */
[----:B------:R-:W-:-:S04]  /*55d0*/  IMAD.X R13, RZ, RZ, R17, P0 ;  /* 0x000000ffff0d7224 */ /* 0x000fc800000e0611 */
[----:B------:R-:W-:-:S04]  /*55e0*/  IMAD.WIDE.U32 R4, R13, R10, RZ ;  /* 0x0000000a0d047225 */ /* 0x000fc800078e00ff */
[----:B----4-:R-:W-:-:S04]  /*55f0*/  IMAD.WIDE.U32 R6, P0, R3, R11, R4 ;  /* 0x0000000b03067225 */ /* 0x010fc80007800004 */
[----:B------:R-:W-:-:S04]  /*5600*/  IMAD.WIDE.U32 R4, R3, R10, RZ ;  /* 0x0000000a03047225 */ /* 0x000fc800078e00ff */
[----:B------:R-:W-:Y:S01]  /*5610*/  IMAD.X R9, RZ, RZ, RZ, P0 ;  /* 0x000000ffff097224 */ /* 0x000fe200000e06ff */
[----:B------:R-:W-:Y:S01]  /*5620*/  IADD3 RZ, P0, R5, R6, RZ ;  /* 0x0000000605ff7210 */ /* 0x000fe20007f1e0ff */
[----:B------:R-:W-:-:S04]  /*5630*/  IMAD.MOV.U32 R8, RZ, RZ, R7 ;  /* 0x000000ffff087224 */ /* 0x000fc800078e0007 */
[----:B------:R-:W-:-:S08]  /*5640*/  IMAD.WIDE.U32.X R8, R13, R11, R8, P0 ;  /* 0x0000000b0d087225 */ /* 0x000fd000000e0408 */
.L_x_165:
[-CC-:B------:R-:W-:Y:S01]  /*5650*/  SHF.R.U64 R18, R8, R0.reuse, R9.reuse ;  /* 0x0000000008127219 */ /* 0x180fe20000001209 */
[----:B------:R-:W0:Y:S01]  /*5660*/  LDC.64 R24, c[0x0][0x640] ;  /* 0x00019000ff187b82 */ /* 0x000e220000000a00 */
[----:B------:R-:W-:Y:S01]  /*5670*/  SHF.R.U32.HI R0, RZ, R0, R9 ;  /* 0x00000000ff007219 */ /* 0x000fe20000011609 */
[----:B------:R-:W-:Y:S01]  /*5680*/  ULDC UR4, c[0x0][0x150] ;  /* 0x0000540000047ab9 */ /* 0x000fe20000000800 */
[----:B------:R-:W-:Y:S02]  /*5690*/  IADD3 R3, P0, RZ, -R18, RZ ;  /* 0x80000012ff037210 */ /* 0x000fe40007f1e0ff */
[----:B----4-:R-:W-:-:S03]  /*56a0*/  I2FP.F32.U32 R7, R12 ;  /* 0x0000000c00077245 */ /* 0x010fc60000201000 */
[----:B------:R-:W1:Y:S01]  /*56b0*/  LDC R6, c[0x0][0x618] ;  /* 0x00018600ff067b82 */ /* 0x000e620000000800 */
[----:B------:R-:W-:Y:S02]  /*56c0*/  IMAD.X R5, RZ, RZ, ~R0, P0 ;  /* 0x000000ffff057224 */ /* 0x000fe400000e0e00 */
[----:B------:R-:W-:Y:S01]  /*56d0*/  FMUL R7, R7, UR4 ;  /* 0x0000000407077c20 */ /* 0x000fe20008400000 */
[----:B------:R-:W-:Y:S01]  /*56e0*/  ULDC UR4, c[0x0][0x154] ;  /* 0x0000550000047ab9 */ /* 0x000fe20000000800 */
[-C--:B------:R-:W-:Y:S02]  /*56f0*/  IMAD R0, R5, R14.reuse, RZ ;  /* 0x0000000e05007224 */ /* 0x080fe400078e02ff */
[C---:B------:R-:W-:Y:S01]  /*5700*/  IMAD.WIDE.U32 R4, R3.reuse, R14, R16 ;  /* 0x0000000e03047225 */ /* 0x040fe200078e0010 */
[----:B------:R-:W2:Y:S01]  /*5710*/  LDC R8, c[0x0][0x608] ;  /* 0x00018200ff087b82 */ /* 0x000ea20000000800 */
[----:B------:R-:W3:Y:S02]  /*5720*/  F2I.U32.TRUNC.NTZ R7, R7 ;  /* 0x0000000700077305 */ /* 0x000ee4000020f000 */
[----:B------:R-:W-:Y:S01]  /*5730*/  IMAD R3, R3, R15, R0 ;  /* 0x0000000f03037224 */ /* 0x000fe200078e0200 */
[----:B------:R-:W-:-:S03]  /*5740*/  I2FP.F32.U32 R0, R19 ;  /* 0x0000001300007245 */ /* 0x000fc60000201000 */
[----:B------:R-:W-:Y:S01]  /*5750*/  IMAD.IADD R3, R5, 0x1, R3 ;  /* 0x0000000105037824 */ /* 0x000fe200078e0203 */
[----:B------:R-:W4:Y:S01]  /*5760*/  LDC R11, c[0x0][0x658] ;  /* 0x00019600ff0b7b82 */ /* 0x000f220000000800 */
[----:B0-----:R-:W-:-:S04]  /*5770*/  ISETP.NE.U32.AND P0, PT, R24, RZ, PT ;  /* 0x000000ff1800720c */ /* 0x001fc80003f05070 */
[----:B------:R-:W-:-:S03]  /*5780*/  ISETP.NE.AND.EX P0, PT, R25, RZ, PT, P0 ;  /* 0x000000ff1900720c */ /* 0x000fc60003f05300 */
[----:B------:R-:W0:Y:S01]  /*5790*/  LDC R9, c[0x0][0x144] ;  /* 0x00005100ff097b82 */ /* 0x000e220000000800 */
[-C--:B-1----:R-:W-:Y:S01]  /*57a0*/  SHF.R.U64 R10, R4, R6.reuse, R3 ;  /* 0x00000006040a7219 */ /* 0x082fe20000001203 */
[----:B---3--:R-:W-:Y:S01]  /*57b0*/  IMAD.MOV R7, RZ, RZ, -R7 ;  /* 0x000000ffff077224 */ /* 0x008fe200078e0a07 */
[----:B------:R-:W-:Y:S01]  /*57c0*/  SHF.R.U32.HI R3, RZ, R6, R3 ;  /* 0x00000006ff037219 */ /* 0x000fe20000011603 */
[----:B------:R-:W-:-:S04]  /*57d0*/  FMUL R6, R0, UR4 ;  /* 0x0000000400067c20 */ /* 0x000fc80008400000 */
[----:B------:R-:W1:Y:S01]  /*57e0*/  LDC R20, c[0x0][0x148] ;  /* 0x00005200ff147b82 */ /* 0x000e620000000800 */
[----:B------:R3:W0:Y:S01]  /*57f0*/  F2I.U32.TRUNC.NTZ R14, R6 ;  /* 0x00000006000e7305 */ /* 0x000622000020f000 */
[-CC-:B--2---:R-:W-:Y:S02]  /*5800*/  SHF.R.U64 R13, R10, R8.reuse, R3.reuse ;  /* 0x000000080a0d7219 */ /* 0x184fe40000001203 */
[----:B------:R-:W-:-:S04]  /*5810*/  SHF.R.U32.HI R0, RZ, R8, R3 ;  /* 0x00000008ff007219 */ /* 0x000fc80000011603 */
[----:B------:R-:W2:Y:S01]  /*5820*/  LDC R21, c[0x0][0x648] ;  /* 0x00019200ff157b82 */ /* 0x000ea20000000800 */
[-CC-:B----4-:R-:W-:Y:S02]  /*5830*/  SHF.R.U64 R15, R13, R11.reuse, R0.reuse ;  /* 0x0000000b0d0f7219 */ /* 0x190fe40000001200 */
[----:B------:R-:W-:-:S03]  /*5840*/  SHF.R.U32.HI R5, RZ, R11, R0 ;  /* 0x0000000bff057219 */ /* 0x000fc60000011600 */
[----:B------:R-:W-:Y:S02]  /*5850*/  IMAD.MOV.U32 R4, RZ, RZ, R15 ;  /* 0x000000ffff047224 */ /* 0x000fe400078e000f */
[----:B------:R-:W4:Y:S01]  /*5860*/  LDC R26, c[0x0][0x638] ;  /* 0x00018e00ff1a7b82 */ /* 0x000f220000000800 */
[----:B0-----:R-:W-:-:S07]  /*5870*/  IMAD R22, R9, R7, R12 ;  /* 0x0000000709167224 */ /* 0x001fce00078e020c */
[----:B------:R-:W0:Y:S08]  /*5880*/  LDC R27, c[0x0][0x610] ;  /* 0x00018400ff1b7b82 */ /* 0x000e300000000800 */
[----:B------:R-:W0:Y:S01]  /*5890*/  LDC R28, c[0x0][0x600] ;  /* 0x00018000ff1c7b82 */ /* 0x000e220000000800 */
[----:B-123--:R-:W-:Y:S05]  /*58a0*/  @!P0 BRA `(.L_x_166) ;  /* 0x0000000000288947 */ /* 0x00efea0003800000 */
[----:B------:R-:W1:Y:S02]  /*58b0*/  LDC R0, c[0x0][0x64c] ;  /* 0x00019300ff007b82 */ /* 0x000e640000000800 */
[----:B-1----:R-:W-:-:S05]  /*58c0*/  IADD3 R3, P0, R15, R0, RZ ;  /* 0x000000000f037210 */ /* 0x002fca0007f1e0ff */
        /* <DEDUP_REMOVED lines=8> */
.L_x_166:
[----:B------:R-:W-:Y:S01]  /*5950*/  ISETP.NE.AND P0, PT, R2, 0x1, PT ;  /* 0x000000010200780c */ /* 0x000fe20003f05270 */
[----:B------:R-:W-:Y:S01]  /*5960*/  IMAD.MOV R14, RZ, RZ, -R14 ;  /* 0x000000ffff0e7224 */ /* 0x000fe200078e0a0e */
[----:B------:R-:W-:Y:S02]  /*5970*/  SHF.R.U64 R0, R4, R21, R5 ;  /* 0x0000001504007219 */ /* 0x000fe40000001205 */
[----:B------:R-:W-:Y:S02]  /*5980*/  LOP3.LUT R3, R13, R98, RZ, 0xc0, !PT ;  /* 0x000000620d037212 */ /* 0x000fe400078ec0ff */
[----:B------:R-:W-:Y:S01]  /*5990*/  LOP3.LUT R5, R10, R97, RZ, 0xc0, !PT ;  /* 0x000000610a057212 */ /* 0x000fe200078ec0ff */
[----:B------:R-:W-:Y:S02]  /*59a0*/  IMAD.MOV R4, RZ, RZ, -R0 ;  /* 0x000000ffff047224 */ /* 0x000fe400078e0a00 */
[----:B------:R-:W-:Y:S02]  /*59b0*/  IMAD R3, R94, R0, R3 ;  /* 0x000000005e037224 */ /* 0x000fe400078e0203 */
[----:B----4-:R-:W-:-:S02]  /*59c0*/  IMAD R0, R4, R26, R15 ;  /* 0x0000001a04007224 */ /* 0x010fc400078e020f */
[----:B------:R-:W-:Y:S02]  /*59d0*/  @P0 IMAD R22, R20, R14, R19 ;  /* 0x0000000e14160224 */ /* 0x000fe400078e0213 */
[----:B------:R-:W-:Y:S02]  /*59e0*/  IMAD.MOV.U32 R4, RZ, RZ, 0x1 ;  /* 0x00000001ff047424 */ /* 0x000fe400078e00ff */
[----:B0-----:R-:W-:Y:S02]  /*59f0*/  IMAD R22, R3, R27, R22 ;  /* 0x0000001b03167224 */ /* 0x001fe400078e0216 */
[----:B------:R-:W-:Y:S01]  /*5a00*/  IMAD R3, R0, R28, R5 ;  /* 0x0000001c00037224 */ /* 0x000fe200078e0205 */
[----:B------:R-:W-:-:S04]  /*5a10*/  PRMT R0, R4, 0x7610, R0 ;  /* 0x0000761004007816 */ /* 0x000fc80000000000 */
[----:B------:R-:W-:Y:S02]  /*5a20*/  SEL R19, R3, R22, !P0 ;  /* 0x0000001603137207 */ /* 0x000fe40004000000 */
[----:B------:R-:W-:-:S07]  /*5a30*/  SEL R22, R22, R3, !P0 ;  /* 0x0000000316167207 */ /* 0x000fce0004000000 */
.L_x_164:
[----:B------:R-:W-:Y:S01]  /*5a40*/  LOP3.LUT P0, RZ, R0, 0xff, RZ, 0xc0, !PT ;  /* 0x000000ff00ff7812 */ /* 0x000fe2000780c0ff */
[----:B------:R-:W-:Y:S01]  /*5a50*/  UIMAD.WIDE.U32 UR4, UR38, 0x38e38e39, URZ ;  /* 0x38e38e39260478a5 */ /* 0x000fe2000f8e003f */
[----:B------:R-:W-:-:S03]  /*5a60*/  LOP3.LUT R101, R101, 0x1, RZ, 0x3c, !PT ;  /* 0x0000000165657812 */ /* 0x000fc600078e3cff */
[----:B------:R-:W-:-:S04]  /*5a70*/  USHF.R.U32.HI UR4, URZ, 0x1, UR5 ;  /* 0x000000013f047899 */ /* 0x000fc80008011605 */
[----:B------:R-:W-:-:S04]  /*5a80*/  UIMAD UR38, UR4, -0x9, UR38 ;  /* 0xfffffff7042678a4 */ /* 0x000fc8000f8e0226 */
[----:B------:R-:W-:Y:S08]  /*5a90*/  @P0 BRA `(.L_x_167) ;  /* 0xffffffb800c40947 */ /* 0x000ff0000383ffff */
[----:B------:R-:W-:Y:S05]  /*5aa0*/  EXIT ;  /* 0x000000000000794d */ /* 0x000fea0003800000 */
.L_x_14:
[----:B------:R-:W-:-:S08]  /*5ab0*/  ISETP.NE.AND P0, PT, R14, RZ, PT ;  /* 0x000000ff0e00720c */ /* 0x000fd00003f05270 */
[----:B0-----:R-:W0:-:S00]  /*5ac0*/  USETMAXREG.DEALLOC.CTAPOOL 0x28 ;  /* 0x00000028000079c8 */ /* 0x001e0000080e0500 */
[----:B------:R-:W-:Y:S05]  /*5ad0*/  @P0 EXIT ;  /* 0x000000000000094d */ /* 0x000fea0003800000 */
[----:B0-----:R-:W-:Y:S01]  /*5ae0*/  LOP3.LUT P0, RZ, R3, 0xff, RZ, 0xc0, !PT ;  /* 0x000000ff03ff7812 */ /* 0x001fe2000780c0ff */
[----:B------:R-:W-:Y:S02]  /*5af0*/  IMAD.MOV.U32 R3, RZ, RZ, 0x1 ;  /* 0x00000001ff037424 */ /* 0x000fe400078e00ff */
[----:B------:R-:W-:-:S10]  /*5b00*/  IMAD.MOV.U32 R8, RZ, RZ, RZ ;  /* 0x000000ffff087224 */ /* 0x000fd400078e00ff */
[----:B------:R-:W-:Y:S05]  /*5b10*/  @!P0 BRA `(.L_x_168) ;  /* 0x0000000c000c8947 */ /* 0x000fea0003800000 */
[----:B------:R-:W-:Y:S01]  /*5b20*/  LOP3.LUT P0, RZ, R5, 0x1f, RZ, 0xc0, !PT ;  /* 0x0000001f05ff7812 */ /* 0x000fe2000780c0ff */
[----:B------:R-:W-:Y:S01]  /*5b30*/  ULDC UR5, c[0x0][0x658] ;  /* 0x0001960000057ab9 */ /* 0x000fe20000000800 */
[----:B------:R-:W-:Y:S01]  /*5b40*/  UMOV UR6, 0xffffffff ;  /* 0xffffffff00067882 */ /* 0x000fe20000000000 */
[----:B------:R-:W-:Y:S01]  /*5b50*/  BSSY B0, `(.L_x_168) ;  /* 0x00000bf000007945 */ /* 0x000fe20003800000 */
[----:B------:R-:W-:Y:S01]  /*5b60*/  USHF.L.U32 UR6, UR6, UR5, URZ ;  /* 0x0000000506067299 */ /* 0x000fe2000800063f */
[C---:B------:R-:W-:Y:S01]  /*5b70*/  ISETP.NE.AND P2, PT, R4.reuse, RZ, PT ;  /* 0x000000ff0400720c */ /* 0x040fe20003f45270 */
[----:B------:R-:W-:Y:S01]  /*5b80*/  IMAD.MOV.U32 R10, RZ, RZ, 0x1 ;  /* 0x00000001ff0a7424 */ /* 0x000fe200078e00ff */
[----:B------:R-:W-:Y:S01]  /*5b90*/  ISETP.NE.OR P0, PT, R4, RZ, !P0 ;  /* 0x000000ff0400720c */ /* 0x000fe20004705670 */
[----:B------:R-:W-:Y:S01]  /*5ba0*/  IMAD.MOV.U32 R3, RZ, RZ, 0x1 ;  /* 0x00000001ff037424 */ /* 0x000fe200078e00ff */
[----:B------:R-:W-:Y:S01]  /*5bb0*/  LOP3.LUT R9, R23, 0x2, RZ, 0xfc, !PT ;  /* 0x0000000217097812 */ /* 0x000fe200078efcff */
[----:B------:R-:W-:Y:S01]  /*5bc0*/  IMAD.MOV.U32 R8, RZ, RZ, RZ ;  /* 0x000000ffff087224 */ /* 0x000fe200078e00ff */
[----:B------:R-:W-:Y:S01]  /*5bd0*/  ULDC UR4, c[0x0][0x600] ;  /* 0x0001800000047ab9 */ /* 0x000fe20000000800 */
[----:B------:R-:W-:Y:S01]  /*5be0*/  UMOV UR7, 0x1 ;  /* 0x0000000100077882 */ /* 0x000fe20000000000 */
[----:B------:R-:W-:-:S02]  /*5bf0*/  UIADD3 UR19, UR40, 0x1, URZ ;  /* 0x0000000128137890 */ /* 0x000fc4000fffe03f */
[----:B------:R-:W-:Y:S02]  /*5c00*/  UIADD3 UR15, UR4, -0x1, URZ ;  /* 0xffffffff040f7890 */ /* 0x000fe4000fffe03f */
[----:B------:R-:W-:Y:S02]  /*5c10*/  USHF.L.U32 UR17, UR7, UR5, URZ ;  /* 0x0000000507117299 */ /* 0x000fe4000800063f */
[----:B------:R-:W-:Y:S01]  /*5c20*/  ULOP3.LUT UR16, URZ, UR6, URZ, 0x33, !UPT ;  /* 0x000000063f107292 */ /* 0x000fe2000f8e333f */
[----:B------:R-:W-:-:S11]  /*5c30*/  ULDC.64 UR20, c[0x0][0x198] ;  /* 0x0000660000147ab9 */ /* 0x000fd60000000a00 */
.L_x_180:
[----:B------:R-:W-:-:S03]  /*5c40*/  UMOV UR4, 0xffffffff ;  /* 0xffffffff00047882 */ /* 0x000fc60000000000 */
[----:B------:R-:W-:Y:S05]  /*5c50*/  BRA.DIV UR4, `(.L_x_169) ;  /* 0x00000012048c7947 */ /* 0x000fea000b800000 */
[----:B------:R-:W-:-:S13]  /*5c60*/  ELECT P6, URZ, PT ;  /* 0x00000000003f782f */ /* 0x000fda00038c0000 */
.L_x_198:
[----:B------:R-:W0:Y:S01]  /*5c70*/  LDC R4, c[0x0][0x28c] ;  /* 0x0000a300ff047b82 */ /* 0x000e220000000800 */
[----:B------:R-:W-:Y:S01]  /*5c80*/  BSSY B1, `(.L_x_170) ;  /* 0x0000037000017945 */ /* 0x000fe20003800000 */
[----:B0-----:R-:W-:-:S13]  /*5c90*/  ISETP.LT.OR P6, PT, R4, 0x1, !P6 ;  /* 0x000000010400780c */ /* 0x001fda00077c1670 */
[----:B------:R-:W-:Y:S05]  /*5ca0*/  @P6 BRA `(.L_x_171) ;  /* 0x0000000000d06947 */ /* 0x000fea0003800000 */
[----:B------:R-:W-:Y:S02]  /*5cb0*/  IMAD.SHL.U32 R19, R19, 0x80, RZ ;  /* 0x0000008013137824 */ /* 0x000fe400078e00ff */
[----:B------:R-:W-:Y:S02]  /*5cc0*/  IMAD.SHL.U32 R22, R22, 0x40, RZ ;  /* 0x0000004016167824 */ /* 0x000fe400078e00ff */
[----:B------:R-:W-:Y:S02]  /*5cd0*/  IMAD.MOV.U32 R13, RZ, RZ, RZ ;  /* 0x000000ffff0d7224 */ /* 0x000fe400078e00ff */
[----:B------:R-:W-:Y:S02]  /*5ce0*/  IMAD.U32 R14, RZ, RZ, UR19 ;  /* 0x00000013ff0e7e24 */ /* 0x000fe4000f8e00ff */
[----:B------:R-:W-:Y:S02]  /*5cf0*/  IMAD.MOV.U32 R4, RZ, RZ, R3 ;  /* 0x000000ffff047224 */ /* 0x000fe400078e0003 */
[----:B------:R-:W-:-:S07]  /*5d00*/  IMAD.MOV.U32 R5, RZ, RZ, R8 ;  /* 0x000000ffff057224 */ /* 0x000fce00078e0008 */
.L_x_175:
[----:B------:R-:W0:Y:S01]  /*5d10*/  S2R R7, SR_CgaCtaId ;  /* 0x0000000000077919 */ /* 0x000e220000008800 */
[----:B------:R-:W-:-:S04]  /*5d20*/  MOV R6, 0x400 ;  /* 0x0000040000067802 */ /* 0x000fc80000000f00 */
[----:B0-----:R-:W-:Y:S02]  /*5d30*/  LEA R12, R7, R6, 0x18 ;  /* 0x00000006070c7211 */ /* 0x001fe400078ec0ff */
[----:B------:R-:W-:Y:S01]  /*5d40*/  SHF.L.U32 R6, R4, 0x1f, RZ ;  /* 0x0000001f04067819 */ /* 0x000fe200000006ff */
[----:B------:R-:W0:Y:S02]  /*5d50*/  @!P2 LDC R7, c[0x0][0x500] ;  /* 0x00014000ff07ab82 */ /* 0x000e240000000800 */
[----:B------:R-:W-:-:S04]  /*5d60*/  IMAD R11, R5, 0x8, R12 ;  /* 0x00000008050b7824 */ /* 0x000fc800078e020c */
[----:B------:R-:W1:Y:S02]  /*5d70*/  SYNCS.PHASECHK.TRANS64.TRYWAIT P1, [R11+URZ+0x48], R6 ;  /* 0x000048060b0075a7 */ /* 0x000e64000802017f */
[----:B-1----:R-:W-:Y:S05]  /*5d80*/  @!P1 BRA `(.L_x_172) ;  /* 0x0000001000609947 */ /* 0x002fea0003800000 */
.L_x_199:
[----:B-1----:R-:W-:Y:S01]  /*5d90*/  PRMT R6, R9, 0x9910, RZ ;  /* 0x0000991009067816 */ /* 0x002fe200000000ff */
[----:B0-----:R0:W-:Y:S03]  /*5da0*/  @!P2 SYNCS.ARRIVE.TRANS64 RZ, [R11+URZ], R7 ;  /* 0x000000070bffa9a7 */ /* 0x0011e6000800003f */
[----:B------:R-:W-:-:S13]  /*5db0*/  ISETP.NE.AND P1, PT, R6, 0x2, PT ;  /* 0x000000020600780c */ /* 0x000fda0003f25270 */
[----:B0-----:R-:W-:Y:S05]  /*5dc0*/  @P1 BRA `(.L_x_173) ;  /* 0x0000000000041947 */ /* 0x001fea0003800000 */
[----:B------:R-:W-:Y:S01]  /*5dd0*/  BPT.TRAP 0x1 ;  /* 0x000000040000795c */ /* 0x000fe20000300000 */
.L_x_173:
[----:B------:R-:W-:Y:S05]  /*5de0*/  @P0 BRA `(.L_x_174) ;  /* 0x0000000000040947 */ /* 0x000fea0003800000 */
[----:B------:R-:W-:Y:S01]  /*5df0*/  BPT.TRAP 0x1 ;  /* 0x000000040000795c */ /* 0x000fe20000300000 */
.L_x_174:
[--C-:B------:R-:W-:Y:S01]  /*5e00*/  IMAD R6, R5, 0x2000, R12.reuse ;  /* 0x0000200005067824 */ /* 0x100fe200078e020c */
[----:B------:R-:W-:Y:S01]  /*5e10*/  R2UR UR9, R11 ;  /* 0x000000000b0972ca */ /* 0x000fe200000e0000 */
[C---:B------:R-:W-:Y:S01]  /*5e20*/  IMAD R12, R5.reuse, 0x4000, R12 ;  /* 0x00004000050c7824 */ /* 0x040fe200078e020c */
[----:B------:R-:W-:Y:S01]  /*5e30*/  UIADD3 UR4, UP0, UR20, 0xf0, URZ ;  /* 0x000000f014047890 */ /* 0x000fe2000ff1e03f */
[----:B------:R-:W-:Y:S01]  /*5e40*/  VIADD R14, R14, 0xffffffff ;  /* 0xffffffff0e0e7836 */ /* 0x000fe20000000000 */
[----:B------:R-:W-:Y:S01]  /*5e50*/  R2UR UR5, R6 ;  /* 0x00000000060572ca */ /* 0x000fe200000e0000 */
[----:B------:R-:W-:Y:S01]  /*5e60*/  UIADD3 UR22, UP1, UR20, 0x1f0, URZ ;  /* 0x000001f014167890 */ /* 0x000fe2000ff3e03f */
[----:B------:R-:W-:Y:S01]  /*5e70*/  R2UR UR8, R12 ;  /* 0x000000000c0872ca */ /* 0x000fe200000e0000 */
[----:B------:R-:W-:Y:S01]  /*5e80*/  VIADD R5, R5, 0x1 ;  /* 0x0000000105057836 */ /* 0x000fe20000000000 */
[----:B------:R-:W-:Y:S01]  /*5e90*/  R2UR UR11, R22 ;  /* 0x00000000160b72ca */ /* 0x000fe200000e0000 */
[----:B------:R-:W-:Y:S01]  /*5ea0*/  UIADD3.X UR23, URZ, UR21, URZ, UP1, !UPT ;  /* 0x000000153f177290 */ /* 0x000fe20008ffe43f */
[----:B------:R-:W-:Y:S01]  /*5eb0*/  R2UR UR10, R13 ;  /* 0x000000000d0a72ca */ /* 0x000fe200000e0000 */
[----:B------:R-:W-:Y:S01]  /*5ec0*/  UMOV UR6, 0x0 ;  /* 0x0000000000067882 */ /* 0x000fe20000000000 */
[----:B------:R-:W-:Y:S01]  /*5ed0*/  R2UR UR12, R18 ;  /* 0x00000000120c72ca */ /* 0x000fe200000e0000 */
[----:B------:R-:W-:Y:S01]  /*5ee0*/  UMOV UR7, 0x10000000 ;  /* 0x1000000000077882 */ /* 0x000fe20000000000 */
[----:B------:R-:W-:Y:S01]  /*5ef0*/  R2UR UR18, R19 ;  /* 0x00000000131272ca */ /* 0x000fe200000e0000 */
[----:B------:R-:W-:Y:S01]  /*5f00*/  VIADD R13, R13, 0x80 ;  /* 0x000000800d0d7836 */ /* 0x000fe20000000000 */
[----:B------:R-:W-:Y:S01]  /*5f10*/  ISETP.GT.AND P3, PT, R14, 0x1, PT ;  /* 0x000000010e00780c */ /* 0x000fe20003f64270 */
[----:B------:R-:W-:Y:S01]  /*5f20*/  UIADD3 UR13, UR5, 0x180, URZ ;  /* 0x00000180050d7890 */ /* 0x000fe2000fffe03f */
[----:B------:R-:W-:Y:S01]  /*5f30*/  ISETP.NE.AND P1, PT, R5, 0x9, PT ;  /* 0x000000090500780c */ /* 0x000fe20003f25270 */
[----:B------:R-:W-:-:S02]  /*5f40*/  UIADD3.X UR5, URZ, UR21, URZ, UP0, !UPT ;  /* 0x000000153f057290 */ /* 0x000fc400087fe43f */
[----:B------:R-:W-:Y:S01]  /*5f50*/  UIADD3 UR14, UR8, 0x12180, URZ ;  /* 0x00012180080e7890 */ /* 0x000fe2000fffe03f */
[----:B------:R-:W-:Y:S02]  /*5f60*/  SEL R7, RZ, 0x1, P1 ;  /* 0x00000001ff077807 */ /* 0x000fe40000800000 */
[----:B------:R-:W-:Y:S01]  /*5f70*/  UMOV UR8, UR13 ;  /* 0x0000000d00087c82 */ /* 0x000fe20008000000 */
[----:B------:R-:W-:Y:S02]  /*5f80*/  SEL R5, R5, RZ, P1 ;  /* 0x000000ff05057207 */ /* 0x000fe40000800000 */
[----:B------:R-:W-:Y:S01]  /*5f90*/  LOP3.LUT R4, R4, R7, RZ, 0x3c, !PT ;  /* 0x0000000704047212 */ /* 0x000fe200078e3cff */
[----:B------:R0:W-:Y:S02]  /*5fa0*/  UTMALDG.3D [UR8], [UR4], desc[UR6] ;  /* 0x00000608040075b4 */ /* 0x0001e40008011000 */
[----:B0-----:R-:W-:Y:S01]  /*5fb0*/  UMOV UR8, UR14 ;  /* 0x0000000e00087c82 */ /* 0x001fe20008000000 */
[----:B------:R-:W-:-:S02]  /*5fc0*/  UMOV UR11, UR18 ;  /* 0x00000012000b7c82 */ /* 0x000fc40008000000 */
[----:B------:R0:W-:Y:S02]  /*5fd0*/  UTMALDG.3D [UR8], [UR22], desc[UR6] ;  /* 0x00000608160075b4 */ /* 0x0001e40008011000 */
[----:B0-----:R-:W-:Y:S05]  /*5fe0*/  @P3 BRA `(.L_x_175) ;  /* 0xfffffffc00483947 */ /* 0x001fea000383ffff */
.L_x_171:
[----:B------:R-:W-:Y:S05]  /*5ff0*/  BSYNC B1 ;  /* 0x0000000000017941 */ /* 0x000fea0003800000 */
.L_x_170:
[----:B------:R-:W2:Y:S01]  /*6000*/  LDL.64 R20, [R1] ;  /* 0x0000000001147983 */ /* 0x000ea20000100a00 */
[----:B------:R-:W-:Y:S01]  /*6010*/  LOP3.LUT P4, RZ, R10, 0xff, RZ, 0xc0, !PT ;  /* 0x000000ff0aff7812 */ /* 0x000fe2000788c0ff */
[----:B------:R-:W-:Y:S01]  /*6020*/  VIADD R7, R8, UR40 ;  /* 0x0000002808077c36 */ /* 0x000fe20008000000 */
[----:B------:R-:W-:Y:S01]  /*6030*/  ULDC.64 UR4, c[0x0][0x650] ;  /* 0x0001940000047ab9 */ /* 0x000fe20000000a00 */
[----:B------:R-:W-:Y:S01]  /*6040*/  IMAD.U32 R8, RZ, RZ, UR40 ;  /* 0x00000028ff087e24 */ /* 0x000fe2000f8e00ff */
[----:B------:R-:W-:Y:S01]  /*6050*/  UISETP.GE.U32.AND UP0, UPT, UR40, 0x9, UPT ;  /* 0x000000092800788c */ /* 0x000fe2000bf06070 */
[----:B------:R-:W-:Y:S01]  /*6060*/  BSSY B1, `(.L_x_176) ;  /* 0x000006b000017945 */ /* 0x000fe20003800000 */
[----:B------:R-:W-:Y:S01]  /*6070*/  ISETP.GT.U32.AND P1, PT, R7, 0x8, PT ;  /* 0x000000080700780c */ /* 0x000fe20003f24070 */
[----:B------:R-:W-:Y:S01]  /*6080*/  IMAD.MOV.U32 R22, RZ, RZ, -0x1 ;  /* 0xffffffffff167424 */ /* 0x000fe200078e00ff */
[----:B------:R-:W-:Y:S01]  /*6090*/  PRMT R10, RZ, 0x7610, R10 ;  /* 0x00007610ff0a7816 */ /* 0x000fe2000000000a */
[----:B------:R-:W-:Y:S01]  /*60a0*/  IMAD.MOV.U32 R19, RZ, RZ, -0x1 ;  /* 0xffffffffff137424 */ /* 0x000fe200078e00ff */
[----:B------:R-:W-:Y:S01]  /*60b0*/  ISETP.LT.U32.AND P1, PT, R8, 0x9, P1 ;  /* 0x000000090800780c */ /* 0x000fe20000f21070 */
[----:B------:R-:W-:Y:S01]  /*60c0*/  IMAD.MOV.U32 R18, RZ, RZ, -0x1 ;  /* 0xffffffffff127424 */ /* 0x000fe200078e00ff */
[----:B------:R-:W-:Y:S01]  /*60d0*/  PLOP3.LUT P3, PT, PT, PT, UP0, 0x80, 0x0 ;  /* 0x000000000000781c */ /* 0x000fe20003f6f008 */
[----:B------:R-:W0:Y:S01]  /*60e0*/  @P4 S2R R5, SR_CgaCtaId ;  /* 0x0000000000054919 */ /* 0x000e220000008800 */
[----:B------:R-:W-:-:S04]  /*60f0*/  @P4 MOV R4, 0x400 ;  /* 0x0000040000044802 */ /* 0x000fc80000000f00 */
[----:B0-----:R-:W-:Y:S01]  /*6100*/  @P4 LEA R6, R5, R4, 0x18 ;  /* 0x0000000405064211 */ /* 0x001fe200078ec0ff */
[----:B------:R-:W-:Y:S01]  /*6110*/  IMAD.WIDE.U32 R4, R7, 0x38e38e39, RZ ;  /* 0x38e38e3907047825 */ /* 0x000fe200078e00ff */
[----:B------:R-:W-:Y:S02]  /*6120*/  SEL R4, RZ, 0x1, !P1 ;  /* 0x00000001ff047807 */ /* 0x000fe40004800000 */
[----:B------:R0:W-:Y:S02]  /*6130*/  @P4 SYNCS.ARRIVE.TRANS64.A1T0 RZ, [R6+URZ+0xc8], RZ ;  /* 0x0000c8ff06ff49a7 */ /* 0x0001e4000810003f */
[----:B------:R-:W-:Y:S02]  /*6140*/  LOP3.LUT R3, R3, R4, RZ, 0x3c, !PT ;  /* 0x0000000403037212 */ /* 0x000fe400078e3cff */
[----:B------:R-:W-:Y:S02]  /*6150*/  PRMT R4, RZ, 0x7610, R4 ;  /* 0x00007610ff047816 */ /* 0x000fe40000000004 */
[----:B0-----:R-:W-:-:S04]  /*6160*/  SHF.R.U32.HI R6, RZ, 0x1, R5 ;  /* 0x00000001ff067819 */ /* 0x001fc80000011605 */
[----:B------:R-:W-:Y:S01]  /*6170*/  @P3 LOP3.LUT R3, R3, 0x1, R6, 0x78, !PT ;  /* 0x0000000103033812 */ /* 0x000fe200078e7806 */
[----:B------:R-:W-:Y:S01]  /*6180*/  IMAD R8, R6, -0x9, R7 ;  /* 0xfffffff706087824 */ /* 0x000fe200078e0207 */
[----:B--2---:R-:W-:-:S04]  /*6190*/  IADD3 R16, P4, R16, R20, RZ ;  /* 0x0000001410107210 */ /* 0x004fc80007f9e0ff */
[----:B------:R-:W-:Y:S01]  /*61a0*/  ISETP.GE.U32.AND P1, PT, R16, UR4, PT ;  /* 0x0000000410007c0c */ /* 0x000fe2000bf26070 */
[----:B------:R-:W-:-:S05]  /*61b0*/  IMAD.X R17, R17, 0x1, R0, P4 ;  /* 0x0000000111117824 */ /* 0x000fca00020e0600 */
[----:B------:R-:W-:-:S13]  /*61c0*/  ISETP.GE.U32.AND.EX P1, PT, R17, UR5, PT, P1 ;  /* 0x0000000511007c0c */ /* 0x000fda000bf26110 */
[----:B------:R-:W-:Y:S05]  /*61d0*/  @P1 BRA `(.L_x_177) ;  /* 0x00000004004c1947 */ /* 0x000fea0003800000 */
[----:B------:R-:W0:Y:S01]  /*61e0*/  S2R R12, SR_CTAID.X ;  /* 0x00000000000c7919 */ /* 0x000e220000002500 */
[----:B------:R-:W-:Y:S01]  /*61f0*/  ULDC.64 UR4, c[0x0][0x628] ;  /* 0x00018a0000047ab9 */ /* 0x000fe20000000a00 */
[----:B------:R-:W1:Y:S01]  /*6200*/  LDC R13, c[0x0][0x144] ;  /* 0x00005100ff0d7b82 */ /* 0x000e620000000800 */
[----:B------:R-:W-:Y:S01]  /*6210*/  ISETP.NE.U32.AND P1, PT, RZ, UR4, PT ;  /* 0x00000004ff007c0c */ /* 0x000fe2000bf25070 */
[----:B------:R-:W2:Y:S01]  /*6220*/  S2R R11, SR_CTAID.Y ;  /* 0x00000000000b7919 */ /* 0x000ea20000002600 */
[----:B------:R-:W-:Y:S01]  /*6230*/  ULDC UR6, c[0x0][0x150] ;  /* 0x0000540000067ab9 */ /* 0x000fe20000000800 */
[----:B------:R-:W-:Y:S01]  /*6240*/  ULDC UR7, c[0x0][0x630] ;  /* 0x00018c0000077ab9 */ /* 0x000fe20000000800 */
[----:B------:R-:W-:Y:S01]  /*6250*/  ISETP.NE.AND.EX P1, PT, RZ, UR5, PT, P1 ;  /* 0x00000005ff007c0c */ /* 0x000fe2000bf25310 */
[----:B------:R-:W-:Y:S01]  /*6260*/  IMAD.MOV.U32 R4, RZ, RZ, R16 ;  /* 0x000000ffff047224 */ /* 0x000fe200078e0010 */
[----:B0-----:R-:W-:-:S05]  /*6270*/  I2FP.F32.U32 R5, R12 ;  /* 0x0000000c00057245 */ /* 0x001fca0000201000 */
[----:B------:R-:W-:Y:S01]  /*6280*/  FMUL R14, R5, UR6 ;  /* 0x00000006050e7c20 */ /* 0x000fe20008400000 */
[----:B------:R-:W-:-:S05]  /*6290*/  IMAD.MOV.U32 R5, RZ, RZ, R17 ;  /* 0x000000ffff057224 */ /* 0x000fca00078e0011 */
[----:B--2---:R-:W-:Y:S05]  /*62a0*/  @!P1 BRA `(.L_x_178) ;  /* 0x0000000000289947 */ /* 0x004fea0003800000 */
[----:B------:R-:W-:Y:S02]  /*62b0*/  ULDC UR6, c[0x0][0x634] ;  /* 0x00018d0000067ab9 */ /* 0x000fe40000000800 */
[----:B------:R-:W-:-:S05]  /*62c0*/  IADD3 R5, P1, R16, UR6, RZ ;  /* 0x0000000610057c10 */ /* 0x000fca000ff3e0ff */
[----:B------:R-:W-:-:S04]  /*62d0*/  IMAD.X R15, RZ, RZ, R17, P1 ;  /* 0x000000ffff0f7224 */ /* 0x000fc800008e0611 */
[----:B------:R-:W-:-:S04]  /*62e0*/  IMAD.WIDE.U32 R6, R15, UR4, RZ ;  /* 0x000000040f067c25 */ /* 0x000fc8000f8e00ff */
[----:B------:R-:W-:-:S04]  /*62f0*/  IMAD.WIDE.U32 R6, P1, R5, UR5, R6 ;  /* 0x0000000505067c25 */ /* 0x000fc8000f820006 */
[----:B------:R-:W-:-:S04]  /*6300*/  IMAD.WIDE.U32 R4, R5, UR4, RZ ;  /* 0x0000000405047c25 */ /* 0x000fc8000f8e00ff */
[----:B------:R-:W-:Y:S01]  /*6310*/  IMAD.MOV.U32 R4, RZ, RZ, R7 ;  /* 0x000000ffff047224 */ /* 0x000fe200078e0007 */
[----:B------:R-:W-:Y:S01]  /*6320*/  IADD3 RZ, P3, R5, R6, RZ ;  /* 0x0000000605ff7210 */ /* 0x000fe20007f7e0ff */
[----:B------:R-:W-:-:S04]  /*6330*/  IMAD.X R5, RZ, RZ, RZ, P1 ;  /* 0x000000ffff057224 */ /* 0x000fc800008e06ff */
[----:B------:R-:W-:-:S08]  /*6340*/  IMAD.WIDE.U32.X R4, R15, UR5, R4, P3 ;  /* 0x000000050f047c25 */ /* 0x000fd000098e0404 */
.L_x_178:
[--C-:B------:R-:W-:Y:S01]  /*6350*/  SHF.R.U64 R18, R4, UR7, R5.reuse ;  /* 0x0000000704127c19 */ /* 0x100fe20008001205 */
[----:B------:R-:W0:Y:S01]  /*6360*/  F2I.U32.TRUNC.NTZ R14, R14 ;  /* 0x0000000e000e7305 */ /* 0x000e22000020f000 */
[----:B------:R-:W-:Y:S01]  /*6370*/  SHF.R.U32.HI R4, RZ, UR7, R5 ;  /* 0x00000007ff047c19 */ /* 0x000fe20008011605 */
[----:B------:R-:W-:Y:S01]  /*6380*/  ULDC.64 UR4, c[0x0][0x620] ;  /* 0x0001880000047ab9 */ /* 0x000fe20000000a00 */
[----:B------:R-:W-:Y:S01]  /*6390*/  IADD3 R7, P1, RZ, -R18, RZ ;  /* 0x80000012ff077210 */ /* 0x000fe20007f3e0ff */
[----:B------:R-:W-:Y:S01]  /*63a0*/  ULDC.64 UR6, c[0x0][0x640] ;  /* 0x0001900000067ab9 */ /* 0x000fe20000000a00 */
[----:B------:R-:W2:Y:S03]  /*63b0*/  LDC R20, c[0x0][0x148] ;  /* 0x00005200ff147b82 */ /* 0x000ea60000000800 */
[----:B------:R-:W-:Y:S01]  /*63c0*/  IMAD.X R4, RZ, RZ, ~R4, P1 ;  /* 0x000000ffff047224 */ /* 0x000fe200008e0e04 */
[----:B------:R-:W-:-:S03]  /*63d0*/  ISETP.NE.U32.AND P1, PT, RZ, UR6, PT ;  /* 0x00000006ff007c0c */ /* 0x000fc6000bf25070 */
[----:B------:R-:W-:Y:S01]  /*63e0*/  IMAD R6, R4, UR4, RZ ;  /* 0x0000000404067c24 */ /* 0x000fe2000f8e02ff */
[----:B------:R-:W-:Y:S01]  /*63f0*/  ISETP.NE.AND.EX P1, PT, RZ, UR7, PT, P1 ;  /* 0x00000007ff007c0c */ /* 0x000fe2000bf25310 */
[----:B------:R-:W-:Y:S01]  /*6400*/  IMAD.WIDE.U32 R4, R7, UR4, R16 ;  /* 0x0000000407047c25 */ /* 0x000fe2000f8e0010 */
[----:B------:R-:W-:-:S03]  /*6410*/  ULDC UR4, c[0x0][0x618] ;  /* 0x0001860000047ab9 */ /* 0x000fc60000000800 */
[----:B------:R-:W-:Y:S01]  /*6420*/  IMAD R7, R7, UR5, R6 ;  /* 0x0000000507077c24 */ /* 0x000fe2000f8e0206 */
[----:B------:R-:W-:Y:S01]  /*6430*/  ULDC UR5, c[0x0][0x154] ;  /* 0x0000550000057ab9 */ /* 0x000fe20000000800 */
[----:B0-----:R-:W-:Y:S02]  /*6440*/  IMAD.MOV R6, RZ, RZ, -R14 ;  /* 0x000000ffff067224 */ /* 0x001fe400078e0a0e */
[----:B------:R-:W-:Y:S02]  /*6450*/  IMAD.IADD R5, R5, 0x1, R7 ;  /* 0x0000000105057824 */ /* 0x000fe400078e0207 */
[----:B-1----:R-:W-:Y:S01]  /*6460*/  IMAD R12, R13, R6, R12 ;  /* 0x000000060d0c7224 */ /* 0x002fe200078e020c */
[----:B------:R-:W-:Y:S02]  /*6470*/  I2FP.F32.U32 R6, R11 ;  /* 0x0000000b00067245 */ /* 0x000fe40000201000 */
[--C-:B------:R-:W-:Y:S02]  /*6480*/  SHF.R.U64 R13, R4, UR4, R5.reuse ;  /* 0x00000004040d7c19 */ /* 0x100fe40008001205 */
[----:B------:R-:W-:Y:S01]  /*6490*/  SHF.R.U32.HI R4, RZ, UR4, R5 ;  /* 0x00000004ff047c19 */ /* 0x000fe20008011605 */
[----:B------:R-:W-:Y:S01]  /*64a0*/  FMUL R6, R6, UR5 ;  /* 0x0000000506067c20 */ /* 0x000fe20008400000 */
[----:B------:R-:W-:-:S02]  /*64b0*/  ULDC UR4, c[0x0][0x608] ;  /* 0x0001820000047ab9 */ /* 0x000fc40000000800 */
[--C-:B------:R-:W-:Y:S01]  /*64c0*/  SHF.R.U64 R15, R13, UR4, R4.reuse ;  /* 0x000000040d0f7c19 */ /* 0x100fe20008001204 */
[----:B------:R0:W1:Y:S01]  /*64d0*/  F2I.U32.TRUNC.NTZ R21, R6 ;  /* 0x0000000600157305 */ /* 0x000062000020f000 */
[----:B------:R-:W-:Y:S01]  /*64e0*/  SHF.R.U32.HI R4, RZ, UR4, R4 ;  /* 0x00000004ff047c19 */ /* 0x000fe20008011604 */
[----:B------:R-:W-:-:S03]  /*64f0*/  ULDC UR4, c[0x0][0x658] ;  /* 0x0001960000047ab9 */ /* 0x000fc60000000800 */
[--C-:B------:R-:W-:Y:S02]  /*6500*/  SHF.R.U64 R14, R15, UR4, R4.reuse ;  /* 0x000000040f0e7c19 */ /* 0x100fe40008001204 */
[----:B------:R-:W-:-:S03]  /*6510*/  SHF.R.U32.HI R19, RZ, UR4, R4 ;  /* 0x00000004ff137c19 */ /* 0x000fc60008011604 */
[----:B------:R-:W-:Y:S02]  /*6520*/  IMAD.MOV.U32 R4, RZ, RZ, R14 ;  /* 0x000000ffff047224 */ /* 0x000fe400078e000e */
[----:B------:R-:W-:Y:S01]  /*6530*/  IMAD.MOV.U32 R5, RZ, RZ, R19 ;  /* 0x000000ffff057224 */ /* 0x000fe200078e0013 */
[----:B0-----:R-:W-:Y:S06]  /*6540*/  @!P1 BRA `(.L_x_179) ;  /* 0x0000000000289947 */ /* 0x001fec0003800000 */
        /* <DEDUP_REMOVED lines=10> */
.L_x_179:
[----:B------:R-:W-:Y:S01]  /*65f0*/  ISETP.NE.AND P1, PT, R2, 0x1, PT ;  /* 0x000000010200780c */ /* 0x000fe20003f25270 */
[----:B------:R-:W-:Y:S01]  /*6600*/  ULDC UR4, c[0x0][0x648] ;  /* 0x0001920000047ab9 */ /* 0x000fe20000000800 */
[----:B------:R-:W-:Y:S01]  /*6610*/  LOP3.LUT R15, R15, UR16, RZ, 0xc0, !PT ;  /* 0x000000100f0f7c12 */ /* 0x000fe2000f8ec0ff */
[----:B-1----:R-:W-:Y:S01]  /*6620*/  IMAD.MOV R21, RZ, RZ, -R21 ;  /* 0x000000ffff157224 */ /* 0x002fe200078e0a15 */
[----:B------:R-:W-:Y:S01]  /*6630*/  SHF.R.U64 R4, R4, UR4, R5 ;  /* 0x0000000404047c19 */ /* 0x000fe20008001205 */
[----:B------:R-:W-:Y:S01]  /*6640*/  ULDC UR4, c[0x0][0x638] ;  /* 0x00018e0000047ab9 */ /* 0x000fe20000000800 */
[----:B------:R-:W-:Y:S01]  /*6650*/  LOP3.LUT R13, R13, UR15, RZ, 0xc0, !PT ;  /* 0x0000000f0d0d7c12 */ /* 0x000fe2000f8ec0ff */
[----:B------:R-:W-:Y:S02]  /*6660*/  ULDC UR5, c[0x0][0x610] ;  /* 0x0001840000057ab9 */ /* 0x000fe40000000800 */
[----:B------:R-:W-:Y:S02]  /*6670*/  IMAD.MOV R5, RZ, RZ, -R4 ;  /* 0x000000ffff057224 */ /* 0x000fe400078e0a04 */
[----:B------:R-:W-:-:S02]  /*6680*/  IMAD R15, R4, UR17, R15 ;  /* 0x00000011040f7c24 */ /* 0x000fc4000f8e020f */
[----:B--2---:R-:W-:Y:S02]  /*6690*/  @P1 IMAD R12, R20, R21, R11 ;  /* 0x00000015140c1224 */ /* 0x004fe400078e020b */
[----:B------:R-:W-:Y:S01]  /*66a0*/  IMAD R14, R5, UR4, R14 ;  /* 0x00000004050e7c24 */ /* 0x000fe2000f8e020e */
[----:B------:R-:W-:Y:S01]  /*66b0*/  ULDC UR4, c[0x0][0x600] ;  /* 0x0001800000047ab9 */ /* 0x000fe20000000800 */
[----:B------:R-:W-:Y:S02]  /*66c0*/  IMAD R12, R15, UR5, R12 ;  /* 0x000000050f0c7c24 */ /* 0x000fe4000f8e020c */
[----:B------:R-:W-:Y:S02]  /*66d0*/  IMAD R5, R14, UR4, R13 ;  /* 0x000000040e057c24 */ /* 0x000fe4000f8e020d */
[----:B------:R-:W-:-:S03]  /*66e0*/  IMAD.MOV.U32 R4, RZ, RZ, 0x1 ;  /* 0x00000001ff047424 */ /* 0x000fc600078e00ff */
[----:B------:R-:W-:Y:S02]  /*66f0*/  SEL R19, R5, R12, !P1 ;  /* 0x0000000c05137207 */ /* 0x000fe40004800000 */
[----:B------:R-:W-:-:S07]  /*6700*/  SEL R22, R12, R5, !P1 ;  /* 0x000000050c167207 */ /* 0x000fce0004800000 */
.L_x_177:
[----:B------:R-:W-:Y:S05]  /*6710*/  BSYNC B1 ;  /* 0x0000000000017941 */ /* 0x000fea0003800000 */
.L_x_176:
[----:B------:R-:W-:-:S13]  /*6720*/  LOP3.LUT P1, RZ, R4, 0xff, RZ, 0xc0, !PT ;  /* 0x000000ff04ff7812 */ /* 0x000fda000782c0ff */
[----:B------:R-:W-:Y:S05]  /*6730*/  @P1 BRA `(.L_x_180) ;  /* 0xfffffff400401947 */ /* 0x000fea000383ffff */
[----:B------:R-:W-:Y:S05]  /*6740*/  BSYNC B0 ;  /* 0x0000000000007941 */ /* 0x000fea0003800000 */
.L_x_168:
[----:B------:R-:W-:-:S03]  /*6750*/  UMOV UR4, 0xffffffff ;  /* 0xffffffff00047882 */ /* 0x000fc60000000000 */
[----:B------:R-:W-:Y:S05]  /*6760*/  BRA.DIV UR4, `(.L_x_181) ;  /* 0x0000000604fc7947 */ /* 0x000fea000b800000 */
[----:B------:R-:W-:-:S13]  /*6770*/  ELECT P6, URZ, PT ;  /* 0x00000000003f782f */ /* 0x000fda00038c0000 */
.L_x_202:
[----:B------:R-:W-:Y:S04]  /*6780*/  BSSY B0, `(.L_x_182) ;  /* 0x0000058000007945 */ /* 0x000fe80003800000 */
[----:B------:R-:W-:Y:S05]  /*6790*/  @!P6 BRA `(.L_x_183) ;  /* 0x000000040058e947 */ /* 0x000fea0003800000 */
[----:B------:R-:W-:-:S04]  /*67a0*/  LOP3.LUT R23, R23, 0x2, RZ, 0xfc, !PT ;  /* 0x0000000217177812 */ /* 0x000fc800078efcff */
[----:B------:R-:W-:-:S13]  /*67b0*/  ISETP.NE.AND P0, PT, R23, 0x3, PT ;  /* 0x000000031700780c */ /* 0x000fda0003f05270 */
[----:B------:R-:W-:Y:S05]  /*67c0*/  @!P0 BRA `(.L_x_184) ;  /* 0x0000000000048947 */ /* 0x000fea0003800000 */
[----:B------:R-:W-:Y:S01]  /*67d0*/  BPT.TRAP 0x1 ;  /* 0x000000040000795c */ /* 0x000fe20000300000 */
.L_x_184:
[----:B------:R-:W0:Y:S01]  /*67e0*/  S2R R5, SR_CgaCtaId ;  /* 0x0000000000057919 */ /* 0x000e220000008800 */
[----:B------:R-:W-:Y:S02]  /*67f0*/  MOV R0, 0x400 ;  /* 0x0000040000007802 */ /* 0x000fe40000000f00 */
[----:B------:R-:W-:Y:S02]  /*6800*/  SHF.L.U32 R2, R3, 0x1f, RZ ;  /* 0x0000001f03027819 */ /* 0x000fe400000006ff */
[----:B0-----:R-:W-:-:S05]  /*6810*/  LEA R5, R5, R0, 0x18 ;  /* 0x0000000005057211 */ /* 0x001fca00078ec0ff */
[----:B------:R-:W-:-:S04]  /*6820*/  VIADD R5, R5, 0x48 ;  /* 0x0000004805057836 */ /* 0x000fc80000000000 */
[C---:B------:R-:W-:Y:S02]  /*6830*/  IMAD R7, R8.reuse, 0x8, R5 ;  /* 0x0000000808077824 */ /* 0x040fe400078e0205 */
[----:B------:R-:W-:Y:S02]  /*6840*/  VIADD R8, R8, 0x1 ;  /* 0x0000000108087836 */ /* 0x000fe40000000000 */
[----:B------:R-:W0:Y:S03]  /*6850*/  SYNCS.PHASECHK.TRANS64.TRYWAIT P0, [R7+URZ], R2 ;  /* 0x00000002070075a7 */ /* 0x000e26000800017f */
[----:B------:R-:W-:-:S04]  /*6860*/  ISETP.NE.AND P1, PT, R8, 0x9, PT ;  /* 0x000000090800780c */ /* 0x000fc80003f25270 */
[----:B------:R-:W-:Y:S02]  /*6870*/  SEL R0, RZ, 0x1, P1 ;  /* 0x00000001ff007807 */ /* 0x000fe40000800000 */
[----:B------:R-:W-:Y:S02]  /*6880*/  SEL R8, R8, RZ, P1 ;  /* 0x000000ff08087207 */ /* 0x000fe40000800000 */
[----:B------:R-:W-:-:S03]  /*6890*/  LOP3.LUT R9, R3, R0, RZ, 0x3c, !PT ;  /* 0x0000000003097212 */ /* 0x000fc600078e3cff */
[----:B------:R-:W-:Y:S01]  /*68a0*/  IMAD R6, R8, 0x8, R5 ;  /* 0x0000000808067824 */ /* 0x000fe200078e0205 */
[----:B------:R-:W-:Y:S01]  /*68b0*/  SHF.L.U32 R3, R9, 0x1f, RZ ;  /* 0x0000001f09037819 */ /* 0x000fe200000006ff */
[----:B0-----:R-:W-:Y:S06]  /*68c0*/  @!P0 BRA `(.L_x_185) ;  /* 0x0000000400c48947 */ /* 0x001fec0003800000 */
.L_x_203:
[----:B------:R-:W1:Y:S01]  /*68d0*/  SYNCS.PHASECHK.TRANS64.TRYWAIT P0, [R6+URZ], R3 ;  /* 0x00000003060075a7 */ /* 0x000e62000800017f */
[----:B------:R-:W-:-:S05]  /*68e0*/  VIADD R0, R8, 0x1 ;  /* 0x0000000108007836 */ /* 0x000fca0000000000 */
[----:B------:R-:W-:-:S04]  /*68f0*/  ISETP.NE.AND P1, PT, R0, 0x9, PT ;  /* 0x000000090000780c */ /* 0x000fc80003f25270 */
[----:B0-----:R-:W-:Y:S02]  /*6900*/  SEL R2, RZ, 0x1, P1 ;  /* 0x00000001ff027807 */ /* 0x001fe40000800000 */
[----:B------:R-:W-:Y:S02]  /*6910*/  SEL R0, R0, RZ, P1 ;  /* 0x000000ff00007207 */ /* 0x000fe40000800000 */
[----:B------:R-:W-:-:S03]  /*6920*/  LOP3.LUT R9, R9, R2, RZ, 0x3c, !PT ;  /* 0x0000000209097212 */ /* 0x000fc600078e3cff */
[----:B------:R-:W-:Y:S01]  /*6930*/  IMAD R7, R0, 0x8, R5 ;  /* 0x0000000800077824 */ /* 0x000fe200078e0205 */
[----:B------:R-:W-:Y:S01]  /*6940*/  SHF.L.U32 R4, R9, 0x1f, RZ ;  /* 0x0000001f09047819 */ /* 0x000fe200000006ff */
[----:B-1----:R-:W-:Y:S06]  /*6950*/  @!P0 BRA `(.L_x_186) ;  /* 0x0000000400b48947 */ /* 0x002fec0003800000 */
.L_x_204:
[----:B------:R-:W1:Y:S01]  /*6960*/  SYNCS.PHASECHK.TRANS64.TRYWAIT P0, [R7+URZ], R4 ;  /* 0x00000004070075a7 */ /* 0x000e62000800017f */
[----:B------:R-:W-:-:S05]  /*6970*/  VIADD R0, R0, 0x1 ;  /* 0x0000000100007836 */ /* 0x000fca0000000000 */
[----:B------:R-:W-:-:S04]  /*6980*/  ISETP.NE.AND P1, PT, R0, 0x9, PT ;  /* 0x000000090000780c */ /* 0x000fc80003f25270 */
[----:B------:R-:W-:Y:S02]  /*6990*/  SEL R2, RZ, 0x1, P1 ;  /* 0x00000001ff027807 */ /* 0x000fe40000800000 */
[----:B------:R-:W-:Y:S02]  /*69a0*/  SEL R0, R0, RZ, P1 ;  /* 0x000000ff00007207 */ /* 0x000fe40000800000 */
[----:B------:R-:W-:-:S03]  /*69b0*/  LOP3.LUT R9, R9, R2, RZ, 0x3c, !PT ;  /* 0x0000000209097212 */ /* 0x000fc600078e3cff */
[----:B0-----:R-:W-:Y:S01]  /*69c0*/  IMAD R6, R0, 0x8, R5 ;  /* 0x0000000800067824 */ /* 0x001fe200078e0205 */
[----:B------:R-:W-:Y:S01]  /*69d0*/  SHF.L.U32 R3, R9, 0x1f, RZ ;  /* 0x0000001f09037819 */ /* 0x000fe200000006ff */
[----:B-1----:R-:W-:Y:S06]  /*69e0*/  @!P0 BRA `(.L_x_187) ;  /* 0x0000000400a48947 */ /* 0x002fec0003800000 */
.L_x_205:
        /* <DEDUP_REMOVED lines=9> */
.L_x_206:
        /* <DEDUP_REMOVED lines=9> */
.L_x_207:
        /* <DEDUP_REMOVED lines=9> */
.L_x_208:
        /* <DEDUP_REMOVED lines=9> */
.L_x_209:
[----:B------:R-:W1:Y:S01]  /*6c30*/  SYNCS.PHASECHK.TRANS64.TRYWAIT P0, [R6+URZ], R3 ;  /* 0x00000003060075a7 */ /* 0x000e62000800017f */
[----:B------:R-:W-:-:S05]  /*6c40*/  VIADD R0, R0, 0x1 ;  /* 0x0000000100007836 */ /* 0x000fca0000000000 */
[----:B------:R-:W-:-:S04]  /*6c50*/  ISETP.NE.AND P1, PT, R0, 0x9, PT ;  /* 0x000000090000780c */ /* 0x000fc80003f25270 */
[----:B------:R-:W-:Y:S02]  /*6c60*/  SEL R2, RZ, 0x1, P1 ;  /* 0x00000001ff027807 */ /* 0x000fe40000800000 */
[----:B------:R-:W-:Y:S02]  /*6c70*/  SEL R0, R0, RZ, P1 ;  /* 0x000000ff00007207 */ /* 0x000fe40000800000 */
[----:B------:R-:W-:Y:S01]  /*6c80*/  LOP3.LUT R2, R9, R2, RZ, 0x3c, !PT ;  /* 0x0000000209027212 */ /* 0x000fe200078e3cff */
[----:B-1----:R-:W-:Y:S06]  /*6c90*/  @!P0 BRA `(.L_x_192) ;  /* 0x00000004005c8947 */ /* 0x002fec0003800000 */
.L_x_210:
[----:B------:R-:W-:Y:S01]  /*6ca0*/  IMAD R5, R0, 0x8, R5 ;  /* 0x0000000800057824 */ /* 0x000fe200078e0205 */
[----:B------:R-:W-:-:S07]  /*6cb0*/  SHF.L.U32 R0, R2, 0x1f, RZ ;  /* 0x0000001f02007819 */ /* 0x000fce00000006ff */
.L_x_193:
[----:B--2---:R2:W3:Y:S02]  /*6cc0*/  SYNCS.PHASECHK.TRANS64.TRYWAIT P0, [R5+URZ], R0 ;  /* 0x00000000050075a7 */ /* 0x0044e4000800017f */
[----:B---3--:R-:W-:Y:S05]  /*6cd0*/  @!P0 NANOSLEEP.SYNCS 0x989680 ;  /* 0x009896800000895d */ /* 0x008fea0003900000 */
[----:B------:R-:W3:Y:S02]  /*6ce0*/  @!P0 SYNCS.PHASECHK.TRANS64 P0, [R5+URZ], R0 ;  /* 0x00000000050085a7 */ /* 0x000ee4000800007f */
[----:B---3--:R-:W-:Y:S05]  /*6cf0*/  @!P0 BRA `(.L_x_193) ;  /* 0xfffffffc00f08947 */ /* 0x008fea000383ffff */
.L_x_183:
[----:B------:R-:W-:Y:S05]  /*6d00*/  BSYNC B0 ;  /* 0x0000000000007941 */ /* 0x000fea0003800000 */
.L_x_182:
[----:B------:R-:W-:Y:S05]  /*6d10*/  EXIT ;  /* 0x000000000000794d */ /* 0x000fea0003800000 */
.L_x_16:
[----:B0-----:R-:W-:-:S04]  /*6d20*/  IMAD.U32 R3, RZ, RZ, UR43 ;  /* 0x0000002bff037e24 */ /* 0x001fc8000f8e00ff */
[----:B------:R0:W1:Y:S03]  /*6d30*/  SYNCS.PHASECHK.TRANS64.TRYWAIT P0, [R3+URZ+-0x8], R0 ;  /* 0xfffff800030075a7 */ /* 0x000066000800017f */
[----:B-1----:R-:W-:Y:S05]  /*6d40*/  @!P0 NANOSLEEP.SYNCS 0x989680 ;  /* 0x009896800000895d */ /* 0x002fea0003900000 */
[----:B------:R-:W1:Y:S02]  /*6d50*/  @!P0 SYNCS.PHASECHK.TRANS64 P0, [R3+URZ+-0x8], R0 ;  /* 0xfffff800030085a7 */ /* 0x000e64000800007f */
[----:B-1----:R-:W-:Y:S05]  /*6d60*/  @!P0 BRA `(.L_x_16) ;  /* 0xfffffffc00ec8947 */ /* 0x002fea000383ffff */
[----:B------:R-:W-:Y:S05]  /*6d70*/  BRA `(.L_x_194) ;  /* 0xffffffa800187947 */ /* 0x000fea000383ffff */
.L_x_21:
[----:B-1----:R1:W2:Y:S02]  /*6d80*/  SYNCS.PHASECHK.TRANS64.TRYWAIT P1, [R3+URZ], R0 ;  /* 0x00000000030075a7 */ /* 0x0022a4000802017f */
[----:B--2---:R-:W-:Y:S05]  /*6d90*/  @!P1 NANOSLEEP.SYNCS 0x989680 ;  /* 0x009896800000995d */ /* 0x004fea0003900000 */
[----:B------:R-:W2:Y:S02]  /*6da0*/  @!P1 SYNCS.PHASECHK.TRANS64 P1, [R3+URZ], R0 ;  /* 0x00000000030095a7 */ /* 0x000ea4000802007f */
[----:B--2---:R-:W-:Y:S05]  /*6db0*/  @!P1 BRA `(.L_x_21) ;  /* 0xfffffffc00f09947 */ /* 0x004fea000383ffff */
[----:B------:R-:W-:Y:S05]  /*6dc0*/  BRA `(.L_x_20) ;  /* 0xffffffa800907947 */ /* 0x000fea000383ffff */
.L_x_26:
[----:B-1----:R-:W-:-:S04]  /*6dd0*/  IMAD.U32 R4, RZ, RZ, UR4 ;  /* 0x00000004ff047e24 */ /* 0x002fc8000f8e00ff */
[----:B------:R1:W2:Y:S03]  /*6de0*/  SYNCS.PHASECHK.TRANS64.TRYWAIT P1, [R4+URZ], R3 ;  /* 0x00000003040075a7 */ /* 0x0002a6000802017f */
[----:B--2---:R-:W-:Y:S05]  /*6df0*/  @!P1 NANOSLEEP.SYNCS 0x989680 ;  /* 0x009896800000995d */ /* 0x004fea0003900000 */
[----:B------:R-:W2:Y:S02]  /*6e00*/  @!P1 SYNCS.PHASECHK.TRANS64 P1, [R4+URZ], R3 ;  /* 0x00000003040095a7 */ /* 0x000ea4000802007f */
[----:B--2---:R-:W-:Y:S05]  /*6e10*/  @!P1 BRA `(.L_x_26) ;  /* 0xfffffffc00ec9947 */ /* 0x004fea000383ffff */
[----:B------:R-:W-:Y:S05]  /*6e20*/  BRA `(.L_x_25) ;  /* 0xffffffac00607947 */ /* 0x000fea000383ffff */
.L_x_32:
[----:B0-----:R-:W-:-:S04]  /*6e30*/  IMAD.U32 R4, RZ, RZ, UR43 ;  /* 0x0000002bff047e24 */ /* 0x001fc8000f8e00ff */
[----:B------:R0:W1:Y:S03]  /*6e40*/  SYNCS.PHASECHK.TRANS64.TRYWAIT P0, [R4+URZ+0x8], R3 ;  /* 0x00000803040075a7 */ /* 0x000066000800017f */
[----:B-1----:R-:W-:Y:S05]  /*6e50*/  @!P0 NANOSLEEP.SYNCS 0x989680 ;  /* 0x009896800000895d */ /* 0x002fea0003900000 */
[----:B------:R-:W1:Y:S02]  /*6e60*/  @!P0 SYNCS.PHASECHK.TRANS64 P0, [R4+URZ+0x8], R3 ;  /* 0x00000803040085a7 */ /* 0x000e64000800007f */
[----:B-1----:R-:W-:Y:S05]  /*6e70*/  @!P0 BRA `(.L_x_32) ;  /* 0xfffffffc00ec8947 */ /* 0x002fea000383ffff */
[----:B------:R-:W-:Y:S05]  /*6e80*/  BRA `(.L_x_195) ;  /* 0xffffffb0008c7947 */ /* 0x000fea000383ffff */
.L_x_169:
[----:B------:R-:W-:Y:S01]  /*6e90*/  BSSY B1, `(.L_x_196) ;  /* 0x0000006000017945 */ /* 0x000fe20003800000 */
[----:B------:R-:W-:-:S07]  /*6ea0*/  IMAD.MOV.U32 R15, RZ, RZ, -0x1 ;  /* 0xffffffffff0f7424 */ /* 0x000fce00078e00ff */
[----:B-----5:R-:W-:Y:S05]  /*6eb0*/  WARPSYNC.COLLECTIVE R15, `(.L_x_197) ;  /* 0x000000000f0c7348 */ /* 0x020fea0003c00000 */
[----:B------:R-:W-:Y:S02]  /*6ec0*/  ELECT P6, UR62, PT ;  /* 0x00000000003e782f */ /* 0x000fe400038c0000 */
[----:B------:R-:W-:Y:S01]  /*6ed0*/  MOV R14, UR62 ;  /* 0x0000003e000e7c02 */ /* 0x000fe20008000f00 */
[----:B-----5:R-:W-:Y:S10]  /*6ee0*/  ENDCOLLECTIVE ;  /* 0x000000000000791b */ /* 0x020ff40003800000 */
.L_x_197:
[----:B------:R-:W-:Y:S05]  /*6ef0*/  BSYNC B1 ;  /* 0x0000000000017941 */ /* 0x000fea0003800000 */
.L_x_196:
[----:B------:R-:W-:Y:S05]  /*6f00*/  BRA `(.L_x_198) ;  /* 0xffffffec00587947 */ /* 0x000fea000383ffff */
.L_x_172:
[----:B-1----:R1:W2:Y:S02]  /*6f10*/  SYNCS.PHASECHK.TRANS64.TRYWAIT P1, [R11+URZ+0x48], R6 ;  /* 0x000048060b0075a7 */ /* 0x0022a4000802017f */
[----:B--2---:R-:W-:Y:S05]  /*6f20*/  @!P1 NANOSLEEP.SYNCS 0x989680 ;  /* 0x009896800000995d */ /* 0x004fea0003900000 */
[----:B------:R-:W2:Y:S02]  /*6f30*/  @!P1 SYNCS.PHASECHK.TRANS64 P1, [R11+URZ+0x48], R6 ;  /* 0x000048060b0095a7 */ /* 0x000ea4000802007f */
[----:B--2---:R-:W-:Y:S05]  /*6f40*/  @!P1 BRA `(.L_x_172) ;  /* 0xfffffffc00f09947 */ /* 0x004fea000383ffff */
[----:B------:R-:W-:Y:S05]  /*6f50*/  BRA `(.L_x_199) ;  /* 0xffffffec008c7947 */ /* 0x000fea000383ffff */
.L_x_181:
[----:B------:R-:W-:Y:S01]  /*6f60*/  BSSY B0, `(.L_x_200) ;  /* 0x0000006000007945 */ /* 0x000fe20003800000 */
[----:B------:R-:W-:-:S07]  /*6f70*/  IMAD.MOV.U32 R15, RZ, RZ, -0x1 ;  /* 0xffffffffff0f7424 */ /* 0x000fce00078e00ff */
[----:B-----5:R-:W-:Y:S05]  /*6f80*/  WARPSYNC.COLLECTIVE R15, `(.L_x_201) ;  /* 0x000000000f0c7348 */ /* 0x020fea0003c00000 */
[----:B------:R-:W-:Y:S02]  /*6f90*/  ELECT P6, UR62, PT ;  /* 0x00000000003e782f */ /* 0x000fe400038c0000 */
[----:B------:R-:W-:Y:S01]  /*6fa0*/  MOV R14, UR62 ;  /* 0x0000003e000e7c02 */ /* 0x000fe20008000f00 */
[----:B-----5:R-:W-:Y:S10]  /*6fb0*/  ENDCOLLECTIVE ;  /* 0x000000000000791b */ /* 0x020ff40003800000 */
.L_x_201:
[----:B------:R-:W-:Y:S05]  /*6fc0*/  BSYNC B0 ;  /* 0x0000000000007941 */ /* 0x000fea0003800000 */
.L_x_200:
[----:B------:R-:W-:Y:S05]  /*6fd0*/  BRA `(.L_x_202) ;  /* 0xfffffff400e87947 */ /* 0x000fea000383ffff */
.L_x_185:
[----:B0-----:R0:W1:Y:S02]  /*6fe0*/  SYNCS.PHASECHK.TRANS64.TRYWAIT P0, [R7+URZ], R2 ;  /* 0x00000002070075a7 */ /* 0x001064000800017f */
[----:B-1----:R-:W-:Y:S05]  /*6ff0*/  @!P0 NANOSLEEP.SYNCS 0x989680 ;  /* 0x009896800000895d */ /* 0x002fea0003900000 */
[----:B------:R-:W1:Y:S02]  /*7000*/  @!P0 SYNCS.PHASECHK.TRANS64 P0, [R7+URZ], R2 ;  /* 0x00000002070085a7 */ /* 0x000e64000800007f */
[----:B-1----:R-:W-:Y:S05]  /*7010*/  @!P0 BRA `(.L_x_185) ;  /* 0xfffffffc00f08947 */ /* 0x002fea000383ffff */
[----:B------:R-:W-:Y:S05]  /*7020*/  BRA `(.L_x_203) ;  /* 0xfffffff800287947 */ /* 0x000fea000383ffff */
.L_x_186:
[----:B0-----:R0:W1:Y:S02]  /*7030*/  SYNCS.PHASECHK.TRANS64.TRYWAIT P0, [R6+URZ], R3 ;  /* 0x00000003060075a7 */ /* 0x001064000800017f */
[----:B-1----:R-:W-:Y:S05]  /*7040*/  @!P0 NANOSLEEP.SYNCS 0x989680 ;  /* 0x009896800000895d */ /* 0x002fea0003900000 */
[----:B------:R-:W1:Y:S02]  /*7050*/  @!P0 SYNCS.PHASECHK.TRANS64 P0, [R6+URZ], R3 ;  /* 0x00000003060085a7 */ /* 0x000e64000800007f */
[----:B-1----:R-:W-:Y:S05]  /*7060*/  @!P0 BRA `(.L_x_186) ;  /* 0xfffffffc00f08947 */ /* 0x002fea000383ffff */
[----:B------:R-:W-:Y:S05]  /*7070*/  BRA `(.L_x_204) ;  /* 0xfffffff800387947 */ /* 0x000fea000383ffff */
.L_x_187:
[----:B0-----:R0:W1:Y:S02]  /*7080*/  SYNCS.PHASECHK.TRANS64.TRYWAIT P0, [R7+URZ], R4 ;  /* 0x00000004070075a7 */ /* 0x001064000800017f */
[----:B-1----:R-:W-:Y:S05]  /*7090*/  @!P0 NANOSLEEP.SYNCS 0x989680 ;  /* 0x009896800000895d */ /* 0x002fea0003900000 */
[----:B------:R-:W1:Y:S02]  /*70a0*/  @!P0 SYNCS.PHASECHK.TRANS64 P0, [R7+URZ], R4 ;  /* 0x00000004070085a7 */ /* 0x000e64000800007f */
[----:B-1----:R-:W-:Y:S05]  /*70b0*/  @!P0 BRA `(.L_x_187) ;  /* 0xfffffffc00f08947 */ /* 0x002fea000383ffff */
[----:B------:R-:W-:Y:S05]  /*70c0*/  BRA `(.L_x_205) ;  /* 0xfffffff800487947 */ /* 0x000fea000383ffff */
.L_x_188:
[----:B0-----:R0:W1:Y:S02]  /*70d0*/  SYNCS.PHASECHK.TRANS64.TRYWAIT P0, [R6+URZ], R3 ;  /* 0x00000003060075a7 */ /* 0x001064000800017f */
[----:B-1----:R-:W-:Y:S05]  /*70e0*/  @!P0 NANOSLEEP.SYNCS 0x989680 ;  /* 0x009896800000895d */ /* 0x002fea0003900000 */
[----:B------:R-:W1:Y:S02]  /*70f0*/  @!P0 SYNCS.PHASECHK.TRANS64 P0, [R6+URZ], R3 ;  /* 0x00000003060085a7 */ /* 0x000e64000800007f */
[----:B-1----:R-:W-:Y:S05]  /*7100*/  @!P0 BRA `(.L_x_188) ;  /* 0xfffffffc00f08947 */ /* 0x002fea000383ffff */
[----:B------:R-:W-:Y:S05]  /*7110*/  BRA `(.L_x_206) ;  /* 0xfffffff800587947 */ /* 0x000fea000383ffff */
.L_x_189:
[----:B0-----:R0:W1:Y:S02]  /*7120*/  SYNCS.PHASECHK.TRANS64.TRYWAIT P0, [R7+URZ], R4 ;  /* 0x00000004070075a7 */ /* 0x001064000800017f */
[----:B-1----:R-:W-:Y:S05]  /*7130*/  @!P0 NANOSLEEP.SYNCS 0x989680 ;  /* 0x009896800000895d */ /* 0x002fea0003900000 */
[----:B------:R-:W1:Y:S02]  /*7140*/  @!P0 SYNCS.PHASECHK.TRANS64 P0, [R7+URZ], R4 ;  /* 0x00000004070085a7 */ /* 0x000e64000800007f */
[----:B-1----:R-:W-:Y:S05]  /*7150*/  @!P0 BRA `(.L_x_189) ;  /* 0xfffffffc00f08947 */ /* 0x002fea000383ffff */
[----:B------:R-:W-:Y:S05]  /*7160*/  BRA `(.L_x_207) ;  /* 0xfffffff800687947 */ /* 0x000fea000383ffff */
.L_x_190:
[----:B0-----:R0:W1:Y:S02]  /*7170*/  SYNCS.PHASECHK.TRANS64.TRYWAIT P0, [R6+URZ], R3 ;  /* 0x00000003060075a7 */ /* 0x001064000800017f */
[----:B-1----:R-:W-:Y:S05]  /*7180*/  @!P0 NANOSLEEP.SYNCS 0x989680 ;  /* 0x009896800000895d */ /* 0x002fea0003900000 */
[----:B------:R-:W1:Y:S02]  /*7190*/  @!P0 SYNCS.PHASECHK.TRANS64 P0, [R6+URZ], R3 ;  /* 0x00000003060085a7 */ /* 0x000e64000800007f */
[----:B-1----:R-:W-:Y:S05]  /*71a0*/  @!P0 BRA `(.L_x_190) ;  /* 0xfffffffc00f08947 */ /* 0x002fea000383ffff */
[----:B------:R-:W-:Y:S05]  /*71b0*/  BRA `(.L_x_208) ;  /* 0xfffffff800787947 */ /* 0x000fea000383ffff */
.L_x_191:
[----:B0-----:R0:W1:Y:S02]  /*71c0*/  SYNCS.PHASECHK.TRANS64.TRYWAIT P0, [R7+URZ], R4 ;  /* 0x00000004070075a7 */ /* 0x001064000800017f */
[----:B-1----:R-:W-:Y:S05]  /*71d0*/  @!P0 NANOSLEEP.SYNCS 0x989680 ;  /* 0x009896800000895d */ /* 0x002fea0003900000 */
[----:B------:R-:W1:Y:S02]  /*71e0*/  @!P0 SYNCS.PHASECHK.TRANS64 P0, [R7+URZ], R4 ;  /* 0x00000004070085a7 */ /* 0x000e64000800007f */
[----:B-1----:R-:W-:Y:S05]  /*71f0*/  @!P0 BRA `(.L_x_191) ;  /* 0xfffffffc00f08947 */ /* 0x002fea000383ffff */
[----:B------:R-:W-:Y:S05]  /*7200*/  BRA `(.L_x_209) ;  /* 0xfffffff800887947 */ /* 0x000fea000383ffff */
.L_x_192:
[----:B-1----:R1:W2:Y:S02]  /*7210*/  SYNCS.PHASECHK.TRANS64.TRYWAIT P0, [R6+URZ], R3 ;  /* 0x00000003060075a7 */ /* 0x0022a4000800017f */
[----:B--2---:R-:W-:Y:S05]  /*7220*/  @!P0 NANOSLEEP.SYNCS 0x989680 ;  /* 0x009896800000895d */ /* 0x004fea0003900000 */
[----:B------:R-:W2:Y:S02]  /*7230*/  @!P0 SYNCS.PHASECHK.TRANS64 P0, [R6+URZ], R3 ;  /* 0x00000003060085a7 */ /* 0x000ea4000800007f */
[----:B--2---:R-:W-:Y:S05]  /*7240*/  @!P0 BRA `(.L_x_192) ;  /* 0xfffffffc00f08947 */ /* 0x004fea000383ffff */
[----:B------:R-:W-:Y:S05]  /*7250*/  BRA `(.L_x_210) ;  /* 0xfffffff800907947 */ /* 0x000fea000383ffff */
.L_x_211:
[----:B------:R-:W-:-:S00]  /*7260*/  BRA `(.L_x_211) ;  /* 0xfffffffc00fc7947 */ /* 0x000fc0000383ffff */
[----:B------:R-:W-:-:S00]  /*7270*/  NOP ;  /* 0x0000000000007918 */ /* 0x000fc00000000000 */
        /* <DEDUP_REMOVED lines=8> */
.L_x_212:


//--------------------- .nv.global.init           --------------------------
	.section	.nv.global.init,"aw",@progbits
.nv.global.init:
	.type		$str$22,@object
	.size		$str$22,($str$23 - $str$22)
$str$22:
        /*0000*/ 	.byte	0x6b, 0x5f, 0x74, 0x69, 0x6c, 0x65, 0x5f, 0x63, 0x6f, 0x75, 0x6e, 0x74, 0x20, 0x3e, 0x3d, 0x20
        /*0010*/ 	.byte	0x31, 0x00
	.type		$str$23,@object
	.size		$str$23,(__unnamed_1 - $str$23)
$str$23:
        /*0012*/ 	.byte	0x2f, 0x74, 0x6d, 0x70, 0x2f, 0x63, 0x75, 0x74, 0x6c, 0x61, 0x73, 0x73, 0x5f, 0x73, 0x77, 0x65
        /*0022*/ 	.byte	0x65, 0x70, 0x5f, 0x73, 0x72, 0x63, 0x2f, 0x69, 0x6e, 0x63, 0x6c, 0x75, 0x64, 0x65, 0x2f, 0x63
        /*0032*/ 	.byte	0x75, 0x74, 0x6c, 0x61, 0x73, 0x73, 0x2f, 0x67, 0x65, 0x6d, 0x6d, 0x2f, 0x63, 0x6f, 0x6c, 0x6c
        /*0042*/ 	.byte	0x65, 0x63, 0x74, 0x69, 0x76, 0x65, 0x2f, 0x73, 0x6d, 0x39, 0x30, 0x5f, 0x6d, 0x6d, 0x61, 0x5f
        /*0052*/ 	.byte	0x74, 0x6d, 0x61, 0x5f, 0x67, 0x6d, 0x6d, 0x61, 0x5f, 0x73, 0x73, 0x5f, 0x77, 0x61, 0x72, 0x70
        /*0062*/ 	.byte	0x73, 0x70, 0x65, 0x63, 0x69, 0x61, 0x6c, 0x69, 0x7a, 0x65, 0x64, 0x2e, 0x68, 0x70, 0x70, 0x00
	.type		__unnamed_1,@object
	.size		__unnamed_1,(.L_0 - __unnamed_1)
__unnamed_1:
        /*0072*/ 	.byte	0x76, 0x6f, 0x69, 0x64, 0x20, 0x63, 0x75, 0x74, 0x6c, 0x61, 0x73, 0x73, 0x3a, 0x3a, 0x67, 0x65
        /* <DEDUP_REMOVED lines=172> */
.L_0:


//--------------------- .nv.shared._ZN7cutlass13device_kernelINS_4gemm6kernel13GemmUniversalIN4cute5tupleIJiiiiEEENS1_10collective13CollectiveMmaINS1_34MainloopSm90TmaGmmaWarpSpecializedILi9ENS5_IJNS4_1CILi1EEESB_SB_EEENS1_32KernelTmaWarpSpecializedPingpongEEENS5_IJNSA_ILi64EEENSA_ILi128EEESG_EEEaNS5_IJlSB_lEEEaSI_NS4_8TiledMMAINS4_8MMA_AtomIJNS4_4SM904GMMA27MMA_64x128x32_S32S8S8_SS_TNEEEENS4_6LayoutISC_NS5_IJNSA_ILi0EEESQ_SQ_EEEEENS5_IJNS4_10UnderscoreEST_ST_EEEEENS4_13SM90_TMA_LOADENS4_14ComposedLayoutINS4_7SwizzleILi3ELi4ELi3EEENS4_18smem_ptr_flag_bitsILi8EEENSP_INS5_IJNSA_ILi8EEESG_EEENS5_IJSG_SB_EEEEEEEvNS4_8identityESW_S16_vS17_EENS_8epilogue10collective6detail29Sm90TmaWarpSpecializedAdapterINS1A_15DefaultEpilogueIaSI_SI_NS19_6thread17LinearCombinationIaLi1EiiLNS1E_9ScaleType4KindE0ELNS_15FloatRoundStyleE2EaEENS1_15EpilogueDefaultEEEEEvvEEEEvNT_6ParamsE --------------------------
	.section	.nv.shared._ZN7cutlass13device_kernelINS_4gemm6kernel13GemmUniversalIN4cute5tupleIJiiiiEEENS1_10collective13CollectiveMmaINS1_34MainloopSm90TmaGmmaWarpSpecializedILi9ENS5_IJNS4_1CILi1EEESB_SB_EEENS1_32KernelTmaWarpSpecializedPingpongEEENS5_IJNSA_ILi64EEENSA_ILi128EEESG_EEEaNS5_IJlSB_lEEEaSI_NS4_8TiledMMAINS4_8MMA_AtomIJNS4_4SM904GMMA27MMA_64x128x32_S32S8S8_SS_TNEEEENS4_6LayoutISC_NS5_IJNSA_ILi0EEESQ_SQ_EEEEENS5_IJNS4_10UnderscoreEST_ST_EEEEENS4_13SM90_TMA_LOADENS4_14ComposedLayoutINS4_7SwizzleILi3ELi4ELi3EEENS4_18smem_ptr_flag_bitsILi8EEENSP_INS5_IJNSA_ILi8EEESG_EEENS5_IJSG_SB_EEEEEEEvNS4_8identityESW_S16_vS17_EENS_8epilogue10collective6detail29Sm90TmaWarpSpecializedAdapterINS1A_15DefaultEpilogueIaSI_SI_NS19_6thread17LinearCombinationIaLi1EiiLNS1E_9ScaleType4KindE0ELNS_15FloatRoundStyleE2EaEENS1_15EpilogueDefaultEEEEEvvEEEEvNT_6ParamsE,"aw",@nobits
	.sectionflags	@""
	.align	16
	.zero		1024


//--------------------- .nv.shared.reserved.0     --------------------------
	.section	.nv.shared.reserved.0,"aw",@nobits
	.weak		__nv_reservedSMEM_offset_0_alias
	.size		__nv_reservedSMEM_offset_0_alias, 0, 0
	.other		__nv_reservedSMEM_offset_0_alias,@"STO_CUDA_RESERVED_SHARED STV_DEFAULT"
__nv_reservedSMEM_offset_0_alias:
	.zero		0


//--------------------- .nv.global                --------------------------
	.section	.nv.global,"aw",@nobits
.nv.global:
	.type		_ZN39_INTERNAL_68ba6555_4_k_cu_6acee8a8_42904cute1_E,@object
	.size		_ZN39_INTERNAL_68ba6555_4_k_cu_6acee8a8_42904cute1_E,(_ZN39_INTERNAL_68ba6555_4_k_cu_6acee8a8_42904cuda3std3__45__cpo6cbeginE - _ZN39_INTERNAL_68ba6555_4_k_cu_6acee8a8_42904cute1_E)
_ZN39_INTERNAL_68ba6555_4_k_cu_6acee8a8_42904cute1_E:
	.zero		1
	.type		_ZN39_INTERNAL_68ba6555_4_k_cu_6acee8a8_42904cuda3std3__45__cpo6cbeginE,@object
	.size		_ZN39_INTERNAL_68ba6555_4_k_cu_6acee8a8_42904cuda3std3__45__cpo6cbeginE,(_ZN39_INTERNAL_68ba6555_4_k_cu_6acee8a8_42904cuda3std3__48in_placeE - _ZN39_INTERNAL_68ba6555_4_k_cu_6acee8a8_42904cuda3std3__45__cpo6cbeginE)
_ZN39_INTERNAL_68ba6555_4_k_cu_6acee8a8_42904cuda3std3__45__cpo6cbeginE:
	.zero		1
	.type		_ZN39_INTERNAL_68ba6555_4_k_cu_6acee8a8_42904cuda3std3__48in_placeE,@object
	.size		_ZN39_INTERNAL_68ba6555_4_k_cu_6acee8a8_42904cuda3std3__48in_placeE,(_ZN39_INTERNAL_68ba6555_4_k_cu_6acee8a8_42904cuda3std6ranges3__45__cpo9iter_moveE - _ZN39_INTERNAL_68ba6555_4_k_cu_6acee8a8_42904cuda3std3__48in_placeE)
_ZN39_INTERNAL_68ba6555_4_k_cu_6acee8a8_42904cuda3std3__48in_placeE:
	.zero		1
	.type		_ZN39_INTERNAL_68ba6555_4_k_cu_6acee8a8_42904cuda3std6ranges3__45__cpo9iter_moveE,@object
	.size		_ZN39_INTERNAL_68ba6555_4_k_cu_6acee8a8_42904cuda3std6ranges3__45__cpo9iter_moveE,(_ZN39_INTERNAL_68ba6555_4_k_cu_6acee8a8_42904cuda3std3__45__cpo5beginE - _ZN39_INTERNAL_68ba6555_4_k_cu_6acee8a8_42904cuda3std6ranges3__45__cpo9iter_moveE)
_ZN39_INTERNAL_68ba6555_4_k_cu_6acee8a8_42904cuda3std6ranges3__45__cpo9iter_moveE:
	.zero		1
	.type		_ZN39_INTERNAL_68ba6555_4_k_cu_6acee8a8_42904cuda3std3__45__cpo5beginE,@object
	.size		_ZN39_INTERNAL_68ba6555_4_k_cu_6acee8a8_42904cuda3std3__45__cpo5beginE,(_ZN39_INTERNAL_68ba6555_4_k_cu_6acee8a8_42904cuda3std3__441_GLOBAL__N__68ba6555_4_k_cu_6acee8a8_42906ignoreE - _ZN39_INTERNAL_68ba6555_4_k_cu_6acee8a8_42904cuda3std3__45__cpo5beginE)
_ZN39_INTERNAL_68ba6555_4_k_cu_6acee8a8_42904cuda3std3__45__cpo5beginE:
	.zero		1
	.type		_ZN39_INTERNAL_68ba6555_4_k_cu_6acee8a8_42904cuda3std3__441_GLOBAL__N__68ba6555_4_k_cu_6acee8a8_42906ignoreE,@object
	.size		_ZN39_INTERNAL_68ba6555_4_k_cu_6acee8a8_42904cuda3std3__441_GLOBAL__N__68ba6555_4_k_cu_6acee8a8_42906ignoreE,(_ZN39_INTERNAL_68ba6555_4_k_cu_6acee8a8_42904cute7productE - _ZN39_INTERNAL_68ba6555_4_k_cu_6acee8a8_42904cuda3std3__441_GLOBAL__N__68ba6555_4_k_cu_6acee8a8_42906ignoreE)
_ZN39_INTERNAL_68ba6555_4_k_cu_6acee8a8_42904cuda3std3__441_GLOBAL__N__68ba6555_4_k_cu_6acee8a8_42906ignoreE:
	.zero		1
	.type		_ZN39_INTERNAL_68ba6555_4_k_cu_6acee8a8_42904cute7productE,@object
	.size		_ZN39_INTERNAL_68ba6555_4_k_cu_6acee8a8_42904cute7productE,(_ZN39_INTERNAL_68ba6555_4_k_cu_6acee8a8_42904cuda3std3__45__cpo3endE - _ZN39_INTERNAL_68ba6555_4_k_cu_6acee8a8_42904cute7productE)
_ZN39_INTERNAL_68ba6555_4_k_cu_6acee8a8_42904cute7productE:
	.zero		1
	.type		_ZN39_INTERNAL_68ba6555_4_k_cu_6acee8a8_42904cuda3std3__45__cpo3endE,@object
	.size		_ZN39_INTERNAL_68ba6555_4_k_cu_6acee8a8_42904cuda3std3__45__cpo3endE,(_ZN39_INTERNAL_68ba6555_4_k_cu_6acee8a8_42904cuda3std3__419piecewise_constructE - _ZN39_INTERNAL_68ba6555_4_k_cu_6acee8a8_42904cuda3std3__45__cpo3endE)
_ZN39_INTERNAL_68ba6555_4_k_cu_6acee8a8_42904cuda3std3__45__cpo3endE:
	.zero		1
	.type		_ZN39_INTERNAL_68ba6555_4_k_cu_6acee8a8_42904cuda3std3__419piecewise_constructE,@object
	.size		_ZN39_INTERNAL_68ba6555_4_k_cu_6acee8a8_42904cuda3std3__419piecewise_constructE,(_ZN39_INTERNAL_68ba6555_4_k_cu_6acee8a8_42904cuda3std3__45__cpo4cendE - _ZN39_INTERNAL_68ba6555_4_k_cu_6acee8a8_42904cuda3std3__419piecewise_constructE)
_ZN39_INTERNAL_68ba6555_4_k_cu_6acee8a8_42904cuda3std3__419piecewise_constructE:
	.zero		1
	.type		_ZN39_INTERNAL_68ba6555_4_k_cu_6acee8a8_42904cuda3std3__45__cpo4cendE,@object
	.size		_ZN39_INTERNAL_68ba6555_4_k_cu_6acee8a8_42904cuda3std3__45__cpo4cendE,(_ZN39_INTERNAL_68ba6555_4_k_cu_6acee8a8_42904cuda3std6ranges3__45__cpo4swapE - _ZN39_INTERNAL_68ba6555_4_k_cu_6acee8a8_42904cuda3std3__45__cpo4cendE)
_ZN39_INTERNAL_68ba6555_4_k_cu_6acee8a8_42904cuda3std3__45__cpo4cendE:
	.zero		1
	.type		_ZN39_INTERNAL_68ba6555_4_k_cu_6acee8a8_42904cuda3std6ranges3__45__cpo4swapE,@object
	.size		_ZN39_INTERNAL_68ba6555_4_k_cu_6acee8a8_42904cuda3std6ranges3__45__cpo4swapE,(.L_8 - _ZN39_INTERNAL_68ba6555_4_k_cu_6acee8a8_42904cuda3std6ranges3__45__cpo4swapE)
_ZN39_INTERNAL_68ba6555_4_k_cu_6acee8a8_42904cuda3std6ranges3__45__cpo4swapE:
	.zero		1
.L_8:


//--------------------- .nv.constant0._ZN7cutlass13device_kernelINS_4gemm6kernel13GemmUniversalIN4cute5tupleIJiiiiEEENS1_10collective13CollectiveMmaINS1_34MainloopSm90TmaGmmaWarpSpecializedILi9ENS5_IJNS4_1CILi1EEESB_SB_EEENS1_32KernelTmaWarpSpecializedPingpongEEENS5_IJNSA_ILi64EEENSA_ILi128EEESG_EEEaNS5_IJlSB_lEEEaSI_NS4_8TiledMMAINS4_8MMA_AtomIJNS4_4SM904GMMA27MMA_64x128x32_S32S8S8_SS_TNEEEENS4_6LayoutISC_NS5_IJNSA_ILi0EEESQ_SQ_EEEEENS5_IJNS4_10UnderscoreEST_ST_EEEEENS4_13SM90_TMA_LOADENS4_14ComposedLayoutINS4_7SwizzleILi3ELi4ELi3EEENS4_18smem_ptr_flag_bitsILi8EEENSP_INS5_IJNSA_ILi8EEESG_EEENS5_IJSG_SB_EEEEEEEvNS4_8identityESW_S16_vS17_EENS_8epilogue10collective6detail29Sm90TmaWarpSpecializedAdapterINS1A_15DefaultEpilogueIaSI_SI_NS19_6thread17LinearCombinationIaLi1EiiLNS1E_9ScaleType4KindE0ELNS_15FloatRoundStyleE2EaEENS1_15EpilogueDefaultEEEEEvvEEEEvNT_6ParamsE --------------------------
	.section	.nv.constant0._ZN7cutlass13device_kernelINS_4gemm6kernel13GemmUniversalIN4cute5tupleIJiiiiEEENS1_10collective13CollectiveMmaINS1_34MainloopSm90TmaGmmaWarpSpecializedILi9ENS5_IJNS4_1CILi1EEESB_SB_EEENS1_32KernelTmaWarpSpecializedPingpongEEENS5_IJNSA_ILi64EEENSA_ILi128EEESG_EEEaNS5_IJlSB_lEEEaSI_NS4_8TiledMMAINS4_8MMA_AtomIJNS4_4SM904GMMA27MMA_64x128x32_S32S8S8_SS_TNEEEENS4_6LayoutISC_NS5_IJNSA_ILi0EEESQ_SQ_EEEEENS5_IJNS4_10UnderscoreEST_ST_EEEEENS4_13SM90_TMA_LOADENS4_14ComposedLayoutINS4_7SwizzleILi3ELi4ELi3EEENS4_18smem_ptr_flag_bitsILi8EEENSP_INS5_IJNSA_ILi8EEESG_EEENS5_IJSG_SB_EEEEEEEvNS4_8identityESW_S16_vS17_EENS_8epilogue10collective6detail29Sm90TmaWarpSpecializedAdapterINS1A_15DefaultEpilogueIaSI_SI_NS19_6thread17LinearCombinationIaLi1EiiLNS1E_9ScaleType4KindE0ELNS_15FloatRoundStyleE2EaEENS1_15EpilogueDefaultEEEEEvvEEEEvNT_6ParamsE,"a",@progbits
	.sectionflags	@""
	.align	4
.nv.constant0._ZN7cutlass13device_kernelINS_4gemm6kernel13GemmUniversalIN4cute5tupleIJiiiiEEENS1_10collective13CollectiveMmaINS1_34MainloopSm90TmaGmmaWarpSpecializedILi9ENS5_IJNS4_1CILi1EEESB_SB_EEENS1_32KernelTmaWarpSpecializedPingpongEEENS5_IJNSA_ILi64EEENSA_ILi128EEESG_EEEaNS5_IJlSB_lEEEaSI_NS4_8TiledMMAINS4_8MMA_AtomIJNS4_4SM904GMMA27MMA_64x128x32_S32S8S8_SS_TNEEEENS4_6LayoutISC_NS5_IJNSA_ILi0EEESQ_SQ_EEEEENS5_IJNS4_10UnderscoreEST_ST_EEEEENS4_13SM90_TMA_LOADENS4_14ComposedLayoutINS4_7SwizzleILi3ELi4ELi3EEENS4_18smem_ptr_flag_bitsILi8EEENSP_INS5_IJNSA_ILi8EEESG_EEENS5_IJSG_SB_EEEEEEEvNS4_8identityESW_S16_vS17_EENS_8epilogue10collective6detail29Sm90TmaWarpSpecializedAdapterINS1A_15DefaultEpilogueIaSI_SI_NS19_6thread17LinearCombinationIaLi1EiiLNS1E_9ScaleType4KindE0ELNS_15FloatRoundStyleE2EaEENS1_15EpilogueDefaultEEEEEvvEEEEvNT_6ParamsE:
	.zero		1664


//--------------------- SYMBOLS --------------------------

	.type		.nv.reservedSmem.offset0,@object
	.size		.nv.reservedSmem.offset0,0x4
	.type		__assertfail,@function
